//
// Generated by NVIDIA NVVM Compiler
//
// Compiler Build ID: CL-36424714
// Cuda compilation tools, release 13.0, V13.0.88
// Based on NVVM 20.0.0
//

.version 9.0
.target sm_100
.address_size 64

	// .globl	_Z24nppiRemap_nearest_kernelIhEvPKT_8NppiSizei8NppiRectPKfiS6_iPS0_iiii

.visible .entry _Z24nppiRemap_nearest_kernelIhEvPKT_8NppiSizei8NppiRectPKfiS6_iPS0_iiii(
	.param .u64 .ptr .align 1 _Z24nppiRemap_nearest_kernelIhEvPKT_8NppiSizei8NppiRectPKfiS6_iPS0_iiii_param_0,
	.param .align 4 .b8 _Z24nppiRemap_nearest_kernelIhEvPKT_8NppiSizei8NppiRectPKfiS6_iPS0_iiii_param_1[8],
	.param .u32 _Z24nppiRemap_nearest_kernelIhEvPKT_8NppiSizei8NppiRectPKfiS6_iPS0_iiii_param_2,
	.param .align 4 .b8 _Z24nppiRemap_nearest_kernelIhEvPKT_8NppiSizei8NppiRectPKfiS6_iPS0_iiii_param_3[16],
	.param .u64 .ptr .align 1 _Z24nppiRemap_nearest_kernelIhEvPKT_8NppiSizei8NppiRectPKfiS6_iPS0_iiii_param_4,
	.param .u32 _Z24nppiRemap_nearest_kernelIhEvPKT_8NppiSizei8NppiRectPKfiS6_iPS0_iiii_param_5,
	.param .u64 .ptr .align 1 _Z24nppiRemap_nearest_kernelIhEvPKT_8NppiSizei8NppiRectPKfiS6_iPS0_iiii_param_6,
	.param .u32 _Z24nppiRemap_nearest_kernelIhEvPKT_8NppiSizei8NppiRectPKfiS6_iPS0_iiii_param_7,
	.param .u64 .ptr .align 1 _Z24nppiRemap_nearest_kernelIhEvPKT_8NppiSizei8NppiRectPKfiS6_iPS0_iiii_param_8,
	.param .u32 _Z24nppiRemap_nearest_kernelIhEvPKT_8NppiSizei8NppiRectPKfiS6_iPS0_iiii_param_9,
	.param .u32 _Z24nppiRemap_nearest_kernelIhEvPKT_8NppiSizei8NppiRectPKfiS6_iPS0_iiii_param_10,
	.param .u32 _Z24nppiRemap_nearest_kernelIhEvPKT_8NppiSizei8NppiRectPKfiS6_iPS0_iiii_param_11,
	.param .u32 _Z24nppiRemap_nearest_kernelIhEvPKT_8NppiSizei8NppiRectPKfiS6_iPS0_iiii_param_12
)
{
	.reg .pred 	%p<6>;
	.reg .b16 	%rs<5>;
	.reg .b32 	%r<38>;
	.reg .b32 	%f<5>;
	.reg .b64 	%rd<28>;

	ld.param.u32 	%r8, [_Z24nppiRemap_nearest_kernelIhEvPKT_8NppiSizei8NppiRectPKfiS6_iPS0_iiii_param_3+12];
	ld.param.u32 	%r7, [_Z24nppiRemap_nearest_kernelIhEvPKT_8NppiSizei8NppiRectPKfiS6_iPS0_iiii_param_3+8];
	ld.param.u32 	%r6, [_Z24nppiRemap_nearest_kernelIhEvPKT_8NppiSizei8NppiRectPKfiS6_iPS0_iiii_param_3+4];
	ld.param.u32 	%r5, [_Z24nppiRemap_nearest_kernelIhEvPKT_8NppiSizei8NppiRectPKfiS6_iPS0_iiii_param_3];
	ld.param.u64 	%rd3, [_Z24nppiRemap_nearest_kernelIhEvPKT_8NppiSizei8NppiRectPKfiS6_iPS0_iiii_param_0];
	ld.param.u32 	%r4, [_Z24nppiRemap_nearest_kernelIhEvPKT_8NppiSizei8NppiRectPKfiS6_iPS0_iiii_param_2];
	ld.param.u64 	%rd4, [_Z24nppiRemap_nearest_kernelIhEvPKT_8NppiSizei8NppiRectPKfiS6_iPS0_iiii_param_4];
	ld.param.u32 	%r9, [_Z24nppiRemap_nearest_kernelIhEvPKT_8NppiSizei8NppiRectPKfiS6_iPS0_iiii_param_5];
	ld.param.u64 	%rd5, [_Z24nppiRemap_nearest_kernelIhEvPKT_8NppiSizei8NppiRectPKfiS6_iPS0_iiii_param_6];
	ld.param.u32 	%r10, [_Z24nppiRemap_nearest_kernelIhEvPKT_8NppiSizei8NppiRectPKfiS6_iPS0_iiii_param_7];
	ld.param.u64 	%rd6, [_Z24nppiRemap_nearest_kernelIhEvPKT_8NppiSizei8NppiRectPKfiS6_iPS0_iiii_param_8];
	ld.param.u32 	%r11, [_Z24nppiRemap_nearest_kernelIhEvPKT_8NppiSizei8NppiRectPKfiS6_iPS0_iiii_param_9];
	ld.param.u32 	%r13, [_Z24nppiRemap_nearest_kernelIhEvPKT_8NppiSizei8NppiRectPKfiS6_iPS0_iiii_param_10];
	ld.param.u32 	%r14, [_Z24nppiRemap_nearest_kernelIhEvPKT_8NppiSizei8NppiRectPKfiS6_iPS0_iiii_param_11];
	ld.param.u32 	%r12, [_Z24nppiRemap_nearest_kernelIhEvPKT_8NppiSizei8NppiRectPKfiS6_iPS0_iiii_param_12];
	mov.u32 	%r16, %ctaid.x;
	mov.u32 	%r17, %ntid.x;
	mov.u32 	%r18, %tid.x;
	mad.lo.s32 	%r1, %r16, %r17, %r18;
	mov.u32 	%r19, %ctaid.y;
	mov.u32 	%r20, %ntid.y;
	mov.u32 	%r21, %tid.y;
	mad.lo.s32 	%r22, %r19, %r20, %r21;
	setp.ge.s32 	%p1, %r1, %r13;
	setp.ge.s32 	%p2, %r22, %r14;
	or.pred  	%p3, %p1, %p2;
	@%p3 bra 	$L__BB0_5;
	cvta.to.global.u64 	%rd7, %rd4;
	cvta.to.global.u64 	%rd8, %rd5;
	cvta.to.global.u64 	%rd9, %rd3;
	cvta.to.global.u64 	%rd10, %rd6;
	mul.lo.s32 	%r23, %r9, %r22;
	cvt.s64.s32 	%rd11, %r23;
	add.s64 	%rd12, %rd7, %rd11;
	mul.lo.s32 	%r24, %r10, %r22;
	cvt.s64.s32 	%rd13, %r24;
	add.s64 	%rd14, %rd8, %rd13;
	mul.wide.s32 	%rd15, %r1, 4;
	add.s64 	%rd16, %rd12, %rd15;
	ld.global.f32 	%f1, [%rd16];
	add.s64 	%rd17, %rd14, %rd15;
	ld.global.f32 	%f2, [%rd17];
	add.f32 	%f3, %f1, 0f3F000000;
	cvt.rzi.s32.f32 	%r25, %f3;
	add.f32 	%f4, %f2, 0f3F000000;
	cvt.rzi.s32.f32 	%r26, %f4;
	add.s32 	%r27, %r7, %r5;
	add.s32 	%r28, %r27, -1;
	min.s32 	%r29, %r25, %r28;
	max.s32 	%r3, %r5, %r29;
	add.s32 	%r30, %r8, %r6;
	add.s32 	%r31, %r30, -1;
	min.s32 	%r32, %r26, %r31;
	max.s32 	%r33, %r6, %r32;
	mul.lo.s32 	%r34, %r33, %r4;
	cvt.s64.s32 	%rd18, %r34;
	add.s64 	%rd1, %rd9, %rd18;
	mul.lo.s32 	%r35, %r11, %r22;
	cvt.s64.s32 	%rd19, %r35;
	add.s64 	%rd2, %rd10, %rd19;
	setp.eq.s32 	%p4, %r12, 3;
	@%p4 bra 	$L__BB0_4;
	setp.ne.s32 	%p5, %r12, 1;
	@%p5 bra 	$L__BB0_5;
	cvt.s64.s32 	%rd24, %r1;
	cvt.s64.s32 	%rd25, %r3;
	add.s64 	%rd26, %rd1, %rd25;
	ld.global.u8 	%rs4, [%rd26];
	add.s64 	%rd27, %rd2, %rd24;
	st.global.u8 	[%rd27], %rs4;
	bra.uni 	$L__BB0_5;
$L__BB0_4:
	mul.lo.s32 	%r36, %r3, 3;
	mul.lo.s32 	%r37, %r1, 3;
	cvt.s64.s32 	%rd20, %r36;
	add.s64 	%rd21, %rd1, %rd20;
	ld.global.u8 	%rs1, [%rd21];
	cvt.s64.s32 	%rd22, %r37;
	add.s64 	%rd23, %rd2, %rd22;
	st.global.u8 	[%rd23], %rs1;
	ld.global.u8 	%rs2, [%rd21+1];
	st.global.u8 	[%rd23+1], %rs2;
	ld.global.u8 	%rs3, [%rd21+2];
	st.global.u8 	[%rd23+2], %rs3;
$L__BB0_5:
	ret;

}
	// .globl	_Z24nppiRemap_nearest_kernelItEvPKT_8NppiSizei8NppiRectPKfiS6_iPS0_iiii
.visible .entry _Z24nppiRemap_nearest_kernelItEvPKT_8NppiSizei8NppiRectPKfiS6_iPS0_iiii(
	.param .u64 .ptr .align 1 _Z24nppiRemap_nearest_kernelItEvPKT_8NppiSizei8NppiRectPKfiS6_iPS0_iiii_param_0,
	.param .align 4 .b8 _Z24nppiRemap_nearest_kernelItEvPKT_8NppiSizei8NppiRectPKfiS6_iPS0_iiii_param_1[8],
	.param .u32 _Z24nppiRemap_nearest_kernelItEvPKT_8NppiSizei8NppiRectPKfiS6_iPS0_iiii_param_2,
	.param .align 4 .b8 _Z24nppiRemap_nearest_kernelItEvPKT_8NppiSizei8NppiRectPKfiS6_iPS0_iiii_param_3[16],
	.param .u64 .ptr .align 1 _Z24nppiRemap_nearest_kernelItEvPKT_8NppiSizei8NppiRectPKfiS6_iPS0_iiii_param_4,
	.param .u32 _Z24nppiRemap_nearest_kernelItEvPKT_8NppiSizei8NppiRectPKfiS6_iPS0_iiii_param_5,
	.param .u64 .ptr .align 1 _Z24nppiRemap_nearest_kernelItEvPKT_8NppiSizei8NppiRectPKfiS6_iPS0_iiii_param_6,
	.param .u32 _Z24nppiRemap_nearest_kernelItEvPKT_8NppiSizei8NppiRectPKfiS6_iPS0_iiii_param_7,
	.param .u64 .ptr .align 1 _Z24nppiRemap_nearest_kernelItEvPKT_8NppiSizei8NppiRectPKfiS6_iPS0_iiii_param_8,
	.param .u32 _Z24nppiRemap_nearest_kernelItEvPKT_8NppiSizei8NppiRectPKfiS6_iPS0_iiii_param_9,
	.param .u32 _Z24nppiRemap_nearest_kernelItEvPKT_8NppiSizei8NppiRectPKfiS6_iPS0_iiii_param_10,
	.param .u32 _Z24nppiRemap_nearest_kernelItEvPKT_8NppiSizei8NppiRectPKfiS6_iPS0_iiii_param_11,
	.param .u32 _Z24nppiRemap_nearest_kernelItEvPKT_8NppiSizei8NppiRectPKfiS6_iPS0_iiii_param_12
)
{
	.reg .pred 	%p<6>;
	.reg .b16 	%rs<5>;
	.reg .b32 	%r<38>;
	.reg .b32 	%f<5>;
	.reg .b64 	%rd<28>;

	ld.param.u32 	%r8, [_Z24nppiRemap_nearest_kernelItEvPKT_8NppiSizei8NppiRectPKfiS6_iPS0_iiii_param_3+12];
	ld.param.u32 	%r7, [_Z24nppiRemap_nearest_kernelItEvPKT_8NppiSizei8NppiRectPKfiS6_iPS0_iiii_param_3+8];
	ld.param.u32 	%r6, [_Z24nppiRemap_nearest_kernelItEvPKT_8NppiSizei8NppiRectPKfiS6_iPS0_iiii_param_3+4];
	ld.param.u32 	%r5, [_Z24nppiRemap_nearest_kernelItEvPKT_8NppiSizei8NppiRectPKfiS6_iPS0_iiii_param_3];
	ld.param.u64 	%rd3, [_Z24nppiRemap_nearest_kernelItEvPKT_8NppiSizei8NppiRectPKfiS6_iPS0_iiii_param_0];
	ld.param.u32 	%r4, [_Z24nppiRemap_nearest_kernelItEvPKT_8NppiSizei8NppiRectPKfiS6_iPS0_iiii_param_2];
	ld.param.u64 	%rd4, [_Z24nppiRemap_nearest_kernelItEvPKT_8NppiSizei8NppiRectPKfiS6_iPS0_iiii_param_4];
	ld.param.u32 	%r9, [_Z24nppiRemap_nearest_kernelItEvPKT_8NppiSizei8NppiRectPKfiS6_iPS0_iiii_param_5];
	ld.param.u64 	%rd5, [_Z24nppiRemap_nearest_kernelItEvPKT_8NppiSizei8NppiRectPKfiS6_iPS0_iiii_param_6];
	ld.param.u32 	%r10, [_Z24nppiRemap_nearest_kernelItEvPKT_8NppiSizei8NppiRectPKfiS6_iPS0_iiii_param_7];
	ld.param.u64 	%rd6, [_Z24nppiRemap_nearest_kernelItEvPKT_8NppiSizei8NppiRectPKfiS6_iPS0_iiii_param_8];
	ld.param.u32 	%r11, [_Z24nppiRemap_nearest_kernelItEvPKT_8NppiSizei8NppiRectPKfiS6_iPS0_iiii_param_9];
	ld.param.u32 	%r13, [_Z24nppiRemap_nearest_kernelItEvPKT_8NppiSizei8NppiRectPKfiS6_iPS0_iiii_param_10];
	ld.param.u32 	%r14, [_Z24nppiRemap_nearest_kernelItEvPKT_8NppiSizei8NppiRectPKfiS6_iPS0_iiii_param_11];
	ld.param.u32 	%r12, [_Z24nppiRemap_nearest_kernelItEvPKT_8NppiSizei8NppiRectPKfiS6_iPS0_iiii_param_12];
	mov.u32 	%r16, %ctaid.x;
	mov.u32 	%r17, %ntid.x;
	mov.u32 	%r18, %tid.x;
	mad.lo.s32 	%r1, %r16, %r17, %r18;
	mov.u32 	%r19, %ctaid.y;
	mov.u32 	%r20, %ntid.y;
	mov.u32 	%r21, %tid.y;
	mad.lo.s32 	%r22, %r19, %r20, %r21;
	setp.ge.s32 	%p1, %r1, %r13;
	setp.ge.s32 	%p2, %r22, %r14;
	or.pred  	%p3, %p1, %p2;
	@%p3 bra 	$L__BB1_5;
	cvta.to.global.u64 	%rd7, %rd4;
	cvta.to.global.u64 	%rd8, %rd5;
	cvta.to.global.u64 	%rd9, %rd3;
	cvta.to.global.u64 	%rd10, %rd6;
	mul.lo.s32 	%r23, %r9, %r22;
	cvt.s64.s32 	%rd11, %r23;
	add.s64 	%rd12, %rd7, %rd11;
	mul.lo.s32 	%r24, %r10, %r22;
	cvt.s64.s32 	%rd13, %r24;
	add.s64 	%rd14, %rd8, %rd13;
	mul.wide.s32 	%rd15, %r1, 4;
	add.s64 	%rd16, %rd12, %rd15;
	ld.global.f32 	%f1, [%rd16];
	add.s64 	%rd17, %rd14, %rd15;
	ld.global.f32 	%f2, [%rd17];
	add.f32 	%f3, %f1, 0f3F000000;
	cvt.rzi.s32.f32 	%r25, %f3;
	add.f32 	%f4, %f2, 0f3F000000;
	cvt.rzi.s32.f32 	%r26, %f4;
	add.s32 	%r27, %r7, %r5;
	add.s32 	%r28, %r27, -1;
	min.s32 	%r29, %r25, %r28;
	max.s32 	%r3, %r5, %r29;
	add.s32 	%r30, %r8, %r6;
	add.s32 	%r31, %r30, -1;
	min.s32 	%r32, %r26, %r31;
	max.s32 	%r33, %r6, %r32;
	mul.lo.s32 	%r34, %r33, %r4;
	cvt.s64.s32 	%rd18, %r34;
	add.s64 	%rd1, %rd9, %rd18;
	mul.lo.s32 	%r35, %r11, %r22;
	cvt.s64.s32 	%rd19, %r35;
	add.s64 	%rd2, %rd10, %rd19;
	setp.eq.s32 	%p4, %r12, 3;
	@%p4 bra 	$L__BB1_4;
	setp.ne.s32 	%p5, %r12, 1;
	@%p5 bra 	$L__BB1_5;
	mul.wide.s32 	%rd24, %r3, 2;
	add.s64 	%rd25, %rd1, %rd24;
	ld.global.u16 	%rs4, [%rd25];
	mul.wide.s32 	%rd26, %r1, 2;
	add.s64 	%rd27, %rd2, %rd26;
	st.global.u16 	[%rd27], %rs4;
	bra.uni 	$L__BB1_5;
$L__BB1_4:
	mul.lo.s32 	%r36, %r3, 3;
	mul.lo.s32 	%r37, %r1, 3;
	mul.wide.s32 	%rd20, %r36, 2;
	add.s64 	%rd21, %rd1, %rd20;
	ld.global.u16 	%rs1, [%rd21];
	mul.wide.s32 	%rd22, %r37, 2;
	add.s64 	%rd23, %rd2, %rd22;
	st.global.u16 	[%rd23], %rs1;
	ld.global.u16 	%rs2, [%rd21+2];
	st.global.u16 	[%rd23+2], %rs2;
	ld.global.u16 	%rs3, [%rd21+4];
	st.global.u16 	[%rd23+4], %rs3;
$L__BB1_5:
	ret;

}
	// .globl	_Z24nppiRemap_nearest_kernelIsEvPKT_8NppiSizei8NppiRectPKfiS6_iPS0_iiii
.visible .entry _Z24nppiRemap_nearest_kernelIsEvPKT_8NppiSizei8NppiRectPKfiS6_iPS0_iiii(
	.param .u64 .ptr .align 1 _Z24nppiRemap_nearest_kernelIsEvPKT_8NppiSizei8NppiRectPKfiS6_iPS0_iiii_param_0,
	.param .align 4 .b8 _Z24nppiRemap_nearest_kernelIsEvPKT_8NppiSizei8NppiRectPKfiS6_iPS0_iiii_param_1[8],
	.param .u32 _Z24nppiRemap_nearest_kernelIsEvPKT_8NppiSizei8NppiRectPKfiS6_iPS0_iiii_param_2,
	.param .align 4 .b8 _Z24nppiRemap_nearest_kernelIsEvPKT_8NppiSizei8NppiRectPKfiS6_iPS0_iiii_param_3[16],
	.param .u64 .ptr .align 1 _Z24nppiRemap_nearest_kernelIsEvPKT_8NppiSizei8NppiRectPKfiS6_iPS0_iiii_param_4,
	.param .u32 _Z24nppiRemap_nearest_kernelIsEvPKT_8NppiSizei8NppiRectPKfiS6_iPS0_iiii_param_5,
	.param .u64 .ptr .align 1 _Z24nppiRemap_nearest_kernelIsEvPKT_8NppiSizei8NppiRectPKfiS6_iPS0_iiii_param_6,
	.param .u32 _Z24nppiRemap_nearest_kernelIsEvPKT_8NppiSizei8NppiRectPKfiS6_iPS0_iiii_param_7,
	.param .u64 .ptr .align 1 _Z24nppiRemap_nearest_kernelIsEvPKT_8NppiSizei8NppiRectPKfiS6_iPS0_iiii_param_8,
	.param .u32 _Z24nppiRemap_nearest_kernelIsEvPKT_8NppiSizei8NppiRectPKfiS6_iPS0_iiii_param_9,
	.param .u32 _Z24nppiRemap_nearest_kernelIsEvPKT_8NppiSizei8NppiRectPKfiS6_iPS0_iiii_param_10,
	.param .u32 _Z24nppiRemap_nearest_kernelIsEvPKT_8NppiSizei8NppiRectPKfiS6_iPS0_iiii_param_11,
	.param .u32 _Z24nppiRemap_nearest_kernelIsEvPKT_8NppiSizei8NppiRectPKfiS6_iPS0_iiii_param_12
)
{
	.reg .pred 	%p<6>;
	.reg .b16 	%rs<5>;
	.reg .b32 	%r<38>;
	.reg .b32 	%f<5>;
	.reg .b64 	%rd<28>;

	ld.param.u32 	%r8, [_Z24nppiRemap_nearest_kernelIsEvPKT_8NppiSizei8NppiRectPKfiS6_iPS0_iiii_param_3+12];
	ld.param.u32 	%r7, [_Z24nppiRemap_nearest_kernelIsEvPKT_8NppiSizei8NppiRectPKfiS6_iPS0_iiii_param_3+8];
	ld.param.u32 	%r6, [_Z24nppiRemap_nearest_kernelIsEvPKT_8NppiSizei8NppiRectPKfiS6_iPS0_iiii_param_3+4];
	ld.param.u32 	%r5, [_Z24nppiRemap_nearest_kernelIsEvPKT_8NppiSizei8NppiRectPKfiS6_iPS0_iiii_param_3];
	ld.param.u64 	%rd3, [_Z24nppiRemap_nearest_kernelIsEvPKT_8NppiSizei8NppiRectPKfiS6_iPS0_iiii_param_0];
	ld.param.u32 	%r4, [_Z24nppiRemap_nearest_kernelIsEvPKT_8NppiSizei8NppiRectPKfiS6_iPS0_iiii_param_2];
	ld.param.u64 	%rd4, [_Z24nppiRemap_nearest_kernelIsEvPKT_8NppiSizei8NppiRectPKfiS6_iPS0_iiii_param_4];
	ld.param.u32 	%r9, [_Z24nppiRemap_nearest_kernelIsEvPKT_8NppiSizei8NppiRectPKfiS6_iPS0_iiii_param_5];
	ld.param.u64 	%rd5, [_Z24nppiRemap_nearest_kernelIsEvPKT_8NppiSizei8NppiRectPKfiS6_iPS0_iiii_param_6];
	ld.param.u32 	%r10, [_Z24nppiRemap_nearest_kernelIsEvPKT_8NppiSizei8NppiRectPKfiS6_iPS0_iiii_param_7];
	ld.param.u64 	%rd6, [_Z24nppiRemap_nearest_kernelIsEvPKT_8NppiSizei8NppiRectPKfiS6_iPS0_iiii_param_8];
	ld.param.u32 	%r11, [_Z24nppiRemap_nearest_kernelIsEvPKT_8NppiSizei8NppiRectPKfiS6_iPS0_iiii_param_9];
	ld.param.u32 	%r13, [_Z24nppiRemap_nearest_kernelIsEvPKT_8NppiSizei8NppiRectPKfiS6_iPS0_iiii_param_10];
	ld.param.u32 	%r14, [_Z24nppiRemap_nearest_kernelIsEvPKT_8NppiSizei8NppiRectPKfiS6_iPS0_iiii_param_11];
	ld.param.u32 	%r12, [_Z24nppiRemap_nearest_kernelIsEvPKT_8NppiSizei8NppiRectPKfiS6_iPS0_iiii_param_12];
	mov.u32 	%r16, %ctaid.x;
	mov.u32 	%r17, %ntid.x;
	mov.u32 	%r18, %tid.x;
	mad.lo.s32 	%r1, %r16, %r17, %r18;
	mov.u32 	%r19, %ctaid.y;
	mov.u32 	%r20, %ntid.y;
	mov.u32 	%r21, %tid.y;
	mad.lo.s32 	%r22, %r19, %r20, %r21;
	setp.ge.s32 	%p1, %r1, %r13;
	setp.ge.s32 	%p2, %r22, %r14;
	or.pred  	%p3, %p1, %p2;
	@%p3 bra 	$L__BB2_5;
	cvta.to.global.u64 	%rd7, %rd4;
	cvta.to.global.u64 	%rd8, %rd5;
	cvta.to.global.u64 	%rd9, %rd3;
	cvta.to.global.u64 	%rd10, %rd6;
	mul.lo.s32 	%r23, %r9, %r22;
	cvt.s64.s32 	%rd11, %r23;
	add.s64 	%rd12, %rd7, %rd11;
	mul.lo.s32 	%r24, %r10, %r22;
	cvt.s64.s32 	%rd13, %r24;
	add.s64 	%rd14, %rd8, %rd13;
	mul.wide.s32 	%rd15, %r1, 4;
	add.s64 	%rd16, %rd12, %rd15;
	ld.global.f32 	%f1, [%rd16];
	add.s64 	%rd17, %rd14, %rd15;
	ld.global.f32 	%f2, [%rd17];
	add.f32 	%f3, %f1, 0f3F000000;
	cvt.rzi.s32.f32 	%r25, %f3;
	add.f32 	%f4, %f2, 0f3F000000;
	cvt.rzi.s32.f32 	%r26, %f4;
	add.s32 	%r27, %r7, %r5;
	add.s32 	%r28, %r27, -1;
	min.s32 	%r29, %r25, %r28;
	max.s32 	%r3, %r5, %r29;
	add.s32 	%r30, %r8, %r6;
	add.s32 	%r31, %r30, -1;
	min.s32 	%r32, %r26, %r31;
	max.s32 	%r33, %r6, %r32;
	mul.lo.s32 	%r34, %r33, %r4;
	cvt.s64.s32 	%rd18, %r34;
	add.s64 	%rd1, %rd9, %rd18;
	mul.lo.s32 	%r35, %r11, %r22;
	cvt.s64.s32 	%rd19, %r35;
	add.s64 	%rd2, %rd10, %rd19;
	setp.eq.s32 	%p4, %r12, 3;
	@%p4 bra 	$L__BB2_4;
	setp.ne.s32 	%p5, %r12, 1;
	@%p5 bra 	$L__BB2_5;
	mul.wide.s32 	%rd24, %r3, 2;
	add.s64 	%rd25, %rd1, %rd24;
	ld.global.u16 	%rs4, [%rd25];
	mul.wide.s32 	%rd26, %r1, 2;
	add.s64 	%rd27, %rd2, %rd26;
	st.global.u16 	[%rd27], %rs4;
	bra.uni 	$L__BB2_5;
$L__BB2_4:
	mul.lo.s32 	%r36, %r3, 3;
	mul.lo.s32 	%r37, %r1, 3;
	mul.wide.s32 	%rd20, %r36, 2;
	add.s64 	%rd21, %rd1, %rd20;
	ld.global.u16 	%rs1, [%rd21];
	mul.wide.s32 	%rd22, %r37, 2;
	add.s64 	%rd23, %rd2, %rd22;
	st.global.u16 	[%rd23], %rs1;
	ld.global.u16 	%rs2, [%rd21+2];
	st.global.u16 	[%rd23+2], %rs2;
	ld.global.u16 	%rs3, [%rd21+4];
	st.global.u16 	[%rd23+4], %rs3;
$L__BB2_5:
	ret;

}
	// .globl	_Z24nppiRemap_nearest_kernelIfEvPKT_8NppiSizei8NppiRectPKfiS6_iPS0_iiii
.visible .entry _Z24nppiRemap_nearest_kernelIfEvPKT_8NppiSizei8NppiRectPKfiS6_iPS0_iiii(
	.param .u64 .ptr .align 1 _Z24nppiRemap_nearest_kernelIfEvPKT_8NppiSizei8NppiRectPKfiS6_iPS0_iiii_param_0,
	.param .align 4 .b8 _Z24nppiRemap_nearest_kernelIfEvPKT_8NppiSizei8NppiRectPKfiS6_iPS0_iiii_param_1[8],
	.param .u32 _Z24nppiRemap_nearest_kernelIfEvPKT_8NppiSizei8NppiRectPKfiS6_iPS0_iiii_param_2,
	.param .align 4 .b8 _Z24nppiRemap_nearest_kernelIfEvPKT_8NppiSizei8NppiRectPKfiS6_iPS0_iiii_param_3[16],
	.param .u64 .ptr .align 1 _Z24nppiRemap_nearest_kernelIfEvPKT_8NppiSizei8NppiRectPKfiS6_iPS0_iiii_param_4,
	.param .u32 _Z24nppiRemap_nearest_kernelIfEvPKT_8NppiSizei8NppiRectPKfiS6_iPS0_iiii_param_5,
	.param .u64 .ptr .align 1 _Z24nppiRemap_nearest_kernelIfEvPKT_8NppiSizei8NppiRectPKfiS6_iPS0_iiii_param_6,
	.param .u32 _Z24nppiRemap_nearest_kernelIfEvPKT_8NppiSizei8NppiRectPKfiS6_iPS0_iiii_param_7,
	.param .u64 .ptr .align 1 _Z24nppiRemap_nearest_kernelIfEvPKT_8NppiSizei8NppiRectPKfiS6_iPS0_iiii_param_8,
	.param .u32 _Z24nppiRemap_nearest_kernelIfEvPKT_8NppiSizei8NppiRectPKfiS6_iPS0_iiii_param_9,
	.param .u32 _Z24nppiRemap_nearest_kernelIfEvPKT_8NppiSizei8NppiRectPKfiS6_iPS0_iiii_param_10,
	.param .u32 _Z24nppiRemap_nearest_kernelIfEvPKT_8NppiSizei8NppiRectPKfiS6_iPS0_iiii_param_11,
	.param .u32 _Z24nppiRemap_nearest_kernelIfEvPKT_8NppiSizei8NppiRectPKfiS6_iPS0_iiii_param_12
)
{
	.reg .pred 	%p<6>;
	.reg .b32 	%r<38>;
	.reg .b32 	%f<9>;
	.reg .b64 	%rd<28>;

	ld.param.u32 	%r8, [_Z24nppiRemap_nearest_kernelIfEvPKT_8NppiSizei8NppiRectPKfiS6_iPS0_iiii_param_3+12];
	ld.param.u32 	%r7, [_Z24nppiRemap_nearest_kernelIfEvPKT_8NppiSizei8NppiRectPKfiS6_iPS0_iiii_param_3+8];
	ld.param.u32 	%r6, [_Z24nppiRemap_nearest_kernelIfEvPKT_8NppiSizei8NppiRectPKfiS6_iPS0_iiii_param_3+4];
	ld.param.u32 	%r5, [_Z24nppiRemap_nearest_kernelIfEvPKT_8NppiSizei8NppiRectPKfiS6_iPS0_iiii_param_3];
	ld.param.u64 	%rd3, [_Z24nppiRemap_nearest_kernelIfEvPKT_8NppiSizei8NppiRectPKfiS6_iPS0_iiii_param_0];
	ld.param.u32 	%r4, [_Z24nppiRemap_nearest_kernelIfEvPKT_8NppiSizei8NppiRectPKfiS6_iPS0_iiii_param_2];
	ld.param.u64 	%rd4, [_Z24nppiRemap_nearest_kernelIfEvPKT_8NppiSizei8NppiRectPKfiS6_iPS0_iiii_param_4];
	ld.param.u32 	%r9, [_Z24nppiRemap_nearest_kernelIfEvPKT_8NppiSizei8NppiRectPKfiS6_iPS0_iiii_param_5];
	ld.param.u64 	%rd5, [_Z24nppiRemap_nearest_kernelIfEvPKT_8NppiSizei8NppiRectPKfiS6_iPS0_iiii_param_6];
	ld.param.u32 	%r10, [_Z24nppiRemap_nearest_kernelIfEvPKT_8NppiSizei8NppiRectPKfiS6_iPS0_iiii_param_7];
	ld.param.u64 	%rd6, [_Z24nppiRemap_nearest_kernelIfEvPKT_8NppiSizei8NppiRectPKfiS6_iPS0_iiii_param_8];
	ld.param.u32 	%r11, [_Z24nppiRemap_nearest_kernelIfEvPKT_8NppiSizei8NppiRectPKfiS6_iPS0_iiii_param_9];
	ld.param.u32 	%r13, [_Z24nppiRemap_nearest_kernelIfEvPKT_8NppiSizei8NppiRectPKfiS6_iPS0_iiii_param_10];
	ld.param.u32 	%r14, [_Z24nppiRemap_nearest_kernelIfEvPKT_8NppiSizei8NppiRectPKfiS6_iPS0_iiii_param_11];
	ld.param.u32 	%r12, [_Z24nppiRemap_nearest_kernelIfEvPKT_8NppiSizei8NppiRectPKfiS6_iPS0_iiii_param_12];
	mov.u32 	%r16, %ctaid.x;
	mov.u32 	%r17, %ntid.x;
	mov.u32 	%r18, %tid.x;
	mad.lo.s32 	%r1, %r16, %r17, %r18;
	mov.u32 	%r19, %ctaid.y;
	mov.u32 	%r20, %ntid.y;
	mov.u32 	%r21, %tid.y;
	mad.lo.s32 	%r22, %r19, %r20, %r21;
	setp.ge.s32 	%p1, %r1, %r13;
	setp.ge.s32 	%p2, %r22, %r14;
	or.pred  	%p3, %p1, %p2;
	@%p3 bra 	$L__BB3_5;
	cvta.to.global.u64 	%rd7, %rd4;
	cvta.to.global.u64 	%rd8, %rd5;
	cvta.to.global.u64 	%rd9, %rd3;
	cvta.to.global.u64 	%rd10, %rd6;
	mul.lo.s32 	%r23, %r9, %r22;
	cvt.s64.s32 	%rd11, %r23;
	add.s64 	%rd12, %rd7, %rd11;
	mul.lo.s32 	%r24, %r10, %r22;
	cvt.s64.s32 	%rd13, %r24;
	add.s64 	%rd14, %rd8, %rd13;
	mul.wide.s32 	%rd15, %r1, 4;
	add.s64 	%rd16, %rd12, %rd15;
	ld.global.f32 	%f1, [%rd16];
	add.s64 	%rd17, %rd14, %rd15;
	ld.global.f32 	%f2, [%rd17];
	add.f32 	%f3, %f1, 0f3F000000;
	cvt.rzi.s32.f32 	%r25, %f3;
	add.f32 	%f4, %f2, 0f3F000000;
	cvt.rzi.s32.f32 	%r26, %f4;
	add.s32 	%r27, %r7, %r5;
	add.s32 	%r28, %r27, -1;
	min.s32 	%r29, %r25, %r28;
	max.s32 	%r3, %r5, %r29;
	add.s32 	%r30, %r8, %r6;
	add.s32 	%r31, %r30, -1;
	min.s32 	%r32, %r26, %r31;
	max.s32 	%r33, %r6, %r32;
	mul.lo.s32 	%r34, %r33, %r4;
	cvt.s64.s32 	%rd18, %r34;
	add.s64 	%rd1, %rd9, %rd18;
	mul.lo.s32 	%r35, %r11, %r22;
	cvt.s64.s32 	%rd19, %r35;
	add.s64 	%rd2, %rd10, %rd19;
	setp.eq.s32 	%p4, %r12, 3;
	@%p4 bra 	$L__BB3_4;
	setp.ne.s32 	%p5, %r12, 1;
	@%p5 bra 	$L__BB3_5;
	mul.wide.s32 	%rd24, %r3, 4;
	add.s64 	%rd25, %rd1, %rd24;
	ld.global.f32 	%f8, [%rd25];
	add.s64 	%rd27, %rd2, %rd15;
	st.global.f32 	[%rd27], %f8;
	bra.uni 	$L__BB3_5;
$L__BB3_4:
	mul.lo.s32 	%r36, %r3, 3;
	mul.lo.s32 	%r37, %r1, 3;
	mul.wide.s32 	%rd20, %r36, 4;
	add.s64 	%rd21, %rd1, %rd20;
	ld.global.f32 	%f5, [%rd21];
	mul.wide.s32 	%rd22, %r37, 4;
	add.s64 	%rd23, %rd2, %rd22;
	st.global.f32 	[%rd23], %f5;
	ld.global.f32 	%f6, [%rd21+4];
	st.global.f32 	[%rd23+4], %f6;
	ld.global.f32 	%f7, [%rd21+8];
	st.global.f32 	[%rd23+8], %f7;
$L__BB3_5:
	ret;

}
	// .globl	_Z24nppiRemap_nearest_kernelIdEvPKT_8NppiSizei8NppiRectPKfiS6_iPS0_iiii
.visible .entry _Z24nppiRemap_nearest_kernelIdEvPKT_8NppiSizei8NppiRectPKfiS6_iPS0_iiii(
	.param .u64 .ptr .align 1 _Z24nppiRemap_nearest_kernelIdEvPKT_8NppiSizei8NppiRectPKfiS6_iPS0_iiii_param_0,
	.param .align 4 .b8 _Z24nppiRemap_nearest_kernelIdEvPKT_8NppiSizei8NppiRectPKfiS6_iPS0_iiii_param_1[8],
	.param .u32 _Z24nppiRemap_nearest_kernelIdEvPKT_8NppiSizei8NppiRectPKfiS6_iPS0_iiii_param_2,
	.param .align 4 .b8 _Z24nppiRemap_nearest_kernelIdEvPKT_8NppiSizei8NppiRectPKfiS6_iPS0_iiii_param_3[16],
	.param .u64 .ptr .align 1 _Z24nppiRemap_nearest_kernelIdEvPKT_8NppiSizei8NppiRectPKfiS6_iPS0_iiii_param_4,
	.param .u32 _Z24nppiRemap_nearest_kernelIdEvPKT_8NppiSizei8NppiRectPKfiS6_iPS0_iiii_param_5,
	.param .u64 .ptr .align 1 _Z24nppiRemap_nearest_kernelIdEvPKT_8NppiSizei8NppiRectPKfiS6_iPS0_iiii_param_6,
	.param .u32 _Z24nppiRemap_nearest_kernelIdEvPKT_8NppiSizei8NppiRectPKfiS6_iPS0_iiii_param_7,
	.param .u64 .ptr .align 1 _Z24nppiRemap_nearest_kernelIdEvPKT_8NppiSizei8NppiRectPKfiS6_iPS0_iiii_param_8,
	.param .u32 _Z24nppiRemap_nearest_kernelIdEvPKT_8NppiSizei8NppiRectPKfiS6_iPS0_iiii_param_9,
	.param .u32 _Z24nppiRemap_nearest_kernelIdEvPKT_8NppiSizei8NppiRectPKfiS6_iPS0_iiii_param_10,
	.param .u32 _Z24nppiRemap_nearest_kernelIdEvPKT_8NppiSizei8NppiRectPKfiS6_iPS0_iiii_param_11,
	.param .u32 _Z24nppiRemap_nearest_kernelIdEvPKT_8NppiSizei8NppiRectPKfiS6_iPS0_iiii_param_12
)
{
	.reg .pred 	%p<6>;
	.reg .b32 	%r<38>;
	.reg .b32 	%f<5>;
	.reg .b64 	%rd<28>;
	.reg .b64 	%fd<5>;

	ld.param.u32 	%r8, [_Z24nppiRemap_nearest_kernelIdEvPKT_8NppiSizei8NppiRectPKfiS6_iPS0_iiii_param_3+12];
	ld.param.u32 	%r7, [_Z24nppiRemap_nearest_kernelIdEvPKT_8NppiSizei8NppiRectPKfiS6_iPS0_iiii_param_3+8];
	ld.param.u32 	%r6, [_Z24nppiRemap_nearest_kernelIdEvPKT_8NppiSizei8NppiRectPKfiS6_iPS0_iiii_param_3+4];
	ld.param.u32 	%r5, [_Z24nppiRemap_nearest_kernelIdEvPKT_8NppiSizei8NppiRectPKfiS6_iPS0_iiii_param_3];
	ld.param.u64 	%rd3, [_Z24nppiRemap_nearest_kernelIdEvPKT_8NppiSizei8NppiRectPKfiS6_iPS0_iiii_param_0];
	ld.param.u32 	%r4, [_Z24nppiRemap_nearest_kernelIdEvPKT_8NppiSizei8NppiRectPKfiS6_iPS0_iiii_param_2];
	ld.param.u64 	%rd4, [_Z24nppiRemap_nearest_kernelIdEvPKT_8NppiSizei8NppiRectPKfiS6_iPS0_iiii_param_4];
	ld.param.u32 	%r9, [_Z24nppiRemap_nearest_kernelIdEvPKT_8NppiSizei8NppiRectPKfiS6_iPS0_iiii_param_5];
	ld.param.u64 	%rd5, [_Z24nppiRemap_nearest_kernelIdEvPKT_8NppiSizei8NppiRectPKfiS6_iPS0_iiii_param_6];
	ld.param.u32 	%r10, [_Z24nppiRemap_nearest_kernelIdEvPKT_8NppiSizei8NppiRectPKfiS6_iPS0_iiii_param_7];
	ld.param.u64 	%rd6, [_Z24nppiRemap_nearest_kernelIdEvPKT_8NppiSizei8NppiRectPKfiS6_iPS0_iiii_param_8];
	ld.param.u32 	%r11, [_Z24nppiRemap_nearest_kernelIdEvPKT_8NppiSizei8NppiRectPKfiS6_iPS0_iiii_param_9];
	ld.param.u32 	%r13, [_Z24nppiRemap_nearest_kernelIdEvPKT_8NppiSizei8NppiRectPKfiS6_iPS0_iiii_param_10];
	ld.param.u32 	%r14, [_Z24nppiRemap_nearest_kernelIdEvPKT_8NppiSizei8NppiRectPKfiS6_iPS0_iiii_param_11];
	ld.param.u32 	%r12, [_Z24nppiRemap_nearest_kernelIdEvPKT_8NppiSizei8NppiRectPKfiS6_iPS0_iiii_param_12];
	mov.u32 	%r16, %ctaid.x;
	mov.u32 	%r17, %ntid.x;
	mov.u32 	%r18, %tid.x;
	mad.lo.s32 	%r1, %r16, %r17, %r18;
	mov.u32 	%r19, %ctaid.y;
	mov.u32 	%r20, %ntid.y;
	mov.u32 	%r21, %tid.y;
	mad.lo.s32 	%r22, %r19, %r20, %r21;
	setp.ge.s32 	%p1, %r1, %r13;
	setp.ge.s32 	%p2, %r22, %r14;
	or.pred  	%p3, %p1, %p2;
	@%p3 bra 	$L__BB4_5;
	cvta.to.global.u64 	%rd7, %rd4;
	cvta.to.global.u64 	%rd8, %rd5;
	cvta.to.global.u64 	%rd9, %rd3;
	cvta.to.global.u64 	%rd10, %rd6;
	mul.lo.s32 	%r23, %r9, %r22;
	cvt.s64.s32 	%rd11, %r23;
	add.s64 	%rd12, %rd7, %rd11;
	mul.lo.s32 	%r24, %r10, %r22;
	cvt.s64.s32 	%rd13, %r24;
	add.s64 	%rd14, %rd8, %rd13;
	mul.wide.s32 	%rd15, %r1, 4;
	add.s64 	%rd16, %rd12, %rd15;
	ld.global.f32 	%f1, [%rd16];
	add.s64 	%rd17, %rd14, %rd15;
	ld.global.f32 	%f2, [%rd17];
	add.f32 	%f3, %f1, 0f3F000000;
	cvt.rzi.s32.f32 	%r25, %f3;
	add.f32 	%f4, %f2, 0f3F000000;
	cvt.rzi.s32.f32 	%r26, %f4;
	add.s32 	%r27, %r7, %r5;
	add.s32 	%r28, %r27, -1;
	min.s32 	%r29, %r25, %r28;
	max.s32 	%r3, %r5, %r29;
	add.s32 	%r30, %r8, %r6;
	add.s32 	%r31, %r30, -1;
	min.s32 	%r32, %r26, %r31;
	max.s32 	%r33, %r6, %r32;
	mul.lo.s32 	%r34, %r33, %r4;
	cvt.s64.s32 	%rd18, %r34;
	add.s64 	%rd1, %rd9, %rd18;
	mul.lo.s32 	%r35, %r11, %r22;
	cvt.s64.s32 	%rd19, %r35;
	add.s64 	%rd2, %rd10, %rd19;
	setp.eq.s32 	%p4, %r12, 3;
	@%p4 bra 	$L__BB4_4;
	setp.ne.s32 	%p5, %r12, 1;
	@%p5 bra 	$L__BB4_5;
	mul.wide.s32 	%rd24, %r3, 8;
	add.s64 	%rd25, %rd1, %rd24;
	ld.global.f64 	%fd4, [%rd25];
	mul.wide.s32 	%rd26, %r1, 8;
	add.s64 	%rd27, %rd2, %rd26;
	st.global.f64 	[%rd27], %fd4;
	bra.uni 	$L__BB4_5;
$L__BB4_4:
	mul.lo.s32 	%r36, %r3, 3;
	mul.lo.s32 	%r37, %r1, 3;
	mul.wide.s32 	%rd20, %r36, 8;
	add.s64 	%rd21, %rd1, %rd20;
	ld.global.f64 	%fd1, [%rd21];
	mul.wide.s32 	%rd22, %r37, 8;
	add.s64 	%rd23, %rd2, %rd22;
	st.global.f64 	[%rd23], %fd1;
	ld.global.f64 	%fd2, [%rd21+8];
	st.global.f64 	[%rd23+8], %fd2;
	ld.global.f64 	%fd3, [%rd21+16];
	st.global.f64 	[%rd23+16], %fd3;
$L__BB4_5:
	ret;

}


// ===== COMPILED SASS (sm_100) =====

	.target	sm_100

	.elftype	@"ET_EXEC"


//--------------------- .note.nv.tkinfo           --------------------------
	.section	.note.nv.tkinfo,"",@"SHT_NOTE"
	.sectionflags	@"SHF_NOTE_NV_TKINFO"
	.tkinfo
        /*0018*/ 	.word	0x00000002
        /*0030*/ 	.string	""
        /*0030*/ 	.string	"ptxas"
        /*0030*/ 	.string	"Cuda compilation tools, release 13.0, V13.0.88"
        /*0030*/ 	.string	"Build cuda_13.0.r13.0/compiler.36424714_0"
        /*0030*/ 	.string	"-arch sm_100 -m 64 "



//--------------------- .note.nv.cuinfo           --------------------------
	.section	.note.nv.cuinfo,"",@"SHT_NOTE"
	.sectionflags	@"SHF_NOTE_NV_CUINFO"
        /*0018*/ 	.short	0x0002
        /*001a*/ 	.short	0x0064
        /*001c*/ 	.short	0x0082
	.zero		2


//--------------------- .nv.info                  --------------------------
	.section	.nv.info,"",@"SHT_CUDA_INFO"
	.align	4


	//----- nvinfo : EIATTR_REGCOUNT
	.align		4
        /*0000*/ 	.byte	0x04, 0x2f
        /*0002*/ 	.short	(.L_1 - .L_0)
	.align		4
.L_0:
        /*0004*/ 	.word	index@(_Z24nppiRemap_nearest_kernelIhEvPKT_8NppiSizei8NppiRectPKfiS6_iPS0_iiii)
        /*0008*/ 	.word	0x0000000f


	//----- nvinfo : EIATTR_FRAME_SIZE
	.align		4
.L_1:
        /*000c*/ 	.byte	0x04, 0x11
        /*000e*/ 	.short	(.L_3 - .L_2)
	.align		4
.L_2:
        /*0010*/ 	.word	index@(_Z24nppiRemap_nearest_kernelIhEvPKT_8NppiSizei8NppiRectPKfiS6_iPS0_iiii)
        /*0014*/ 	.word	0x00000000


	//----- nvinfo : EIATTR_REGCOUNT
	.align		4
.L_3:
        /*0018*/ 	.byte	0x04, 0x2f
        /*001a*/ 	.short	(.L_5 - .L_4)
	.align		4
.L_4:
        /*001c*/ 	.word	index@(_Z24nppiRemap_nearest_kernelItEvPKT_8NppiSizei8NppiRectPKfiS6_iPS0_iiii)
        /*0020*/ 	.word	0x0000000f


	//----- nvinfo : EIATTR_FRAME_SIZE
	.align		4
.L_5:
        /*0024*/ 	.byte	0x04, 0x11
        /*0026*/ 	.short	(.L_7 - .L_6)
	.align		4
.L_6:
        /*0028*/ 	.word	index@(_Z24nppiRemap_nearest_kernelItEvPKT_8NppiSizei8NppiRectPKfiS6_iPS0_iiii)
        /*002c*/ 	.word	0x00000000


	//----- nvinfo : EIATTR_REGCOUNT
	.align		4
.L_7:
        /*0030*/ 	.byte	0x04, 0x2f
        /*0032*/ 	.short	(.L_9 - .L_8)
	.align		4
.L_8:
        /*0034*/ 	.word	index@(_Z24nppiRemap_nearest_kernelIsEvPKT_8NppiSizei8NppiRectPKfiS6_iPS0_iiii)
        /*0038*/ 	.word	0x0000000f


	//----- nvinfo : EIATTR_FRAME_SIZE
	.align		4
.L_9:
        /*003c*/ 	.byte	0x04, 0x11
        /*003e*/ 	.short	(.L_11 - .L_10)
	.align		4
.L_10:
        /*0040*/ 	.word	index@(_Z24nppiRemap_nearest_kernelIsEvPKT_8NppiSizei8NppiRectPKfiS6_iPS0_iiii)
        /*0044*/ 	.word	0x00000000


	//----- nvinfo : EIATTR_REGCOUNT
	.align		4
.L_11:
        /*0048*/ 	.byte	0x04, 0x2f
        /*004a*/ 	.short	(.L_13 - .L_12)
	.align		4
.L_12:
        /*004c*/ 	.word	index@(_Z24nppiRemap_nearest_kernelIfEvPKT_8NppiSizei8NppiRectPKfiS6_iPS0_iiii)
        /*0050*/ 	.word	0x0000000f


	//----- nvinfo : EIATTR_FRAME_SIZE
	.align		4
.L_13:
        /*0054*/ 	.byte	0x04, 0x11
        /*0056*/ 	.short	(.L_15 - .L_14)
	.align		4
.L_14:
        /*0058*/ 	.word	index@(_Z24nppiRemap_nearest_kernelIfEvPKT_8NppiSizei8NppiRectPKfiS6_iPS0_iiii)
        /*005c*/ 	.word	0x00000000


	//----- nvinfo : EIATTR_REGCOUNT
	.align		4
.L_15:
        /*0060*/ 	.byte	0x04, 0x2f
        /*0062*/ 	.short	(.L_17 - .L_16)
	.align		4
.L_16:
        /*0064*/ 	.word	index@(_Z24nppiRemap_nearest_kernelIdEvPKT_8NppiSizei8NppiRectPKfiS6_iPS0_iiii)
        /*0068*/ 	.word	0x0000000f


	//----- nvinfo : EIATTR_FRAME_SIZE
	.align		4
.L_17:
        /*006c*/ 	.byte	0x04, 0x11
        /*006e*/ 	.short	(.L_19 - .L_18)
	.align		4
.L_18:
        /*0070*/ 	.word	index@(_Z24nppiRemap_nearest_kernelIdEvPKT_8NppiSizei8NppiRectPKfiS6_iPS0_iiii)
        /*0074*/ 	.word	0x00000000


	//----- nvinfo : EIATTR_MIN_STACK_SIZE
	.align		4
.L_19:
        /*0078*/ 	.byte	0x04, 0x12
        /*007a*/ 	.short	(.L_21 - .L_20)
	.align		4
.L_20:
        /*007c*/ 	.word	index@(_Z24nppiRemap_nearest_kernelIdEvPKT_8NppiSizei8NppiRectPKfiS6_iPS0_iiii)
        /*0080*/ 	.word	0x00000000


	//----- nvinfo : EIATTR_MIN_STACK_SIZE
	.align		4
.L_21:
        /*0084*/ 	.byte	0x04, 0x12
        /*0086*/ 	.short	(.L_23 - .L_22)
	.align		4
.L_22:
        /*0088*/ 	.word	index@(_Z24nppiRemap_nearest_kernelIfEvPKT_8NppiSizei8NppiRectPKfiS6_iPS0_iiii)
        /*008c*/ 	.word	0x00000000


	//----- nvinfo : EIATTR_MIN_STACK_SIZE
	.align		4
.L_23:
        /*0090*/ 	.byte	0x04, 0x12
        /*0092*/ 	.short	(.L_25 - .L_24)
	.align		4
.L_24:
        /*0094*/ 	.word	index@(_Z24nppiRemap_nearest_kernelIsEvPKT_8NppiSizei8NppiRectPKfiS6_iPS0_iiii)
        /*0098*/ 	.word	0x00000000


	//----- nvinfo : EIATTR_MIN_STACK_SIZE
	.align		4
.L_25:
        /*009c*/ 	.byte	0x04, 0x12
        /*009e*/ 	.short	(.L_27 - .L_26)
	.align		4
.L_26:
        /*00a0*/ 	.word	index@(_Z24nppiRemap_nearest_kernelItEvPKT_8NppiSizei8NppiRectPKfiS6_iPS0_iiii)
        /*00a4*/ 	.word	0x00000000


	//----- nvinfo : EIATTR_MIN_STACK_SIZE
	.align		4
.L_27:
        /*00a8*/ 	.byte	0x04, 0x12
        /*00aa*/ 	.short	(.L_29 - .L_28)
	.align		4
.L_28:
        /*00ac*/ 	.word	index@(_Z24nppiRemap_nearest_kernelIhEvPKT_8NppiSizei8NppiRectPKfiS6_iPS0_iiii)
        /*00b0*/ 	.word	0x00000000
.L_29:


//--------------------- .nv.compat                --------------------------
	.section	.nv.compat,"",@"SHT_CUDA_COMPAT_INFO"
	.align	4
        /*0000*/ 	.byte	0x02, 0x09, 0x00, 0x00, 0x02, 0x02, 0x01, 0x00, 0x02, 0x05, 0x05, 0x00, 0x03, 0x07, 0x01, 0x01
        /*0010*/ 	.byte	0x02, 0x03, 0x00, 0x00, 0x02, 0x06, 0x01, 0x00, 0x04, 0x0b, 0x08, 0x00, 0x09, 0x00, 0x00, 0x00
        /*0020*/ 	.byte	0x00, 0x00, 0x00, 0x00


//--------------------- .nv.info._Z24nppiRemap_nearest_kernelIdEvPKT_8NppiSizei8NppiRectPKfiS6_iPS0_iiii --------------------------
	.section	.nv.info._Z24nppiRemap_nearest_kernelIdEvPKT_8NppiSizei8NppiRectPKfiS6_iPS0_iiii,"",@"SHT_CUDA_INFO"
	.sectionflags	@""
	.align	4


	//----- nvinfo : EIATTR_CUDA_API_VERSION
	.align		4
        /*0000*/ 	.byte	0x04, 0x37
        /*0002*/ 	.short	(.L_31 - .L_30)
.L_30:
        /*0004*/ 	.word	0x00000082


	//----- nvinfo : EIATTR_KPARAM_INFO
	.align		4
.L_31:
        /*0008*/ 	.byte	0x04, 0x17
        /*000a*/ 	.short	(.L_33 - .L_32)
.L_32:
        /*000c*/ 	.word	0x00000000
        /*0010*/ 	.short	0x000c
        /*0012*/ 	.short	0x005c
        /*0014*/ 	.byte	0x00, 0xf0, 0x11, 0x00


	//----- nvinfo : EIATTR_KPARAM_INFO
	.align		4
.L_33:
        /*0018*/ 	.byte	0x04, 0x17
        /*001a*/ 	.short	(.L_35 - .L_34)
.L_34:
        /*001c*/ 	.word	0x00000000
        /*0020*/ 	.short	0x000b
        /*0022*/ 	.short	0x0058
        /*0024*/ 	.byte	0x00, 0xf0, 0x11, 0x00


	//----- nvinfo : EIATTR_KPARAM_INFO
	.align		4
.L_35:
        /*0028*/ 	.byte	0x04, 0x17
        /*002a*/ 	.short	(.L_37 - .L_36)
.L_36:
        /*002c*/ 	.word	0x00000000
        /*0030*/ 	.short	0x000a
        /*0032*/ 	.short	0x0054
        /*0034*/ 	.byte	0x00, 0xf0, 0x11, 0x00


	//----- nvinfo : EIATTR_KPARAM_INFO
	.align		4
.L_37:
        /*0038*/ 	.byte	0x04, 0x17
        /*003a*/ 	.short	(.L_39 - .L_38)
.L_38:
        /*003c*/ 	.word	0x00000000
        /*0040*/ 	.short	0x0009
        /*0042*/ 	.short	0x0050
        /*0044*/ 	.byte	0x00, 0xf0, 0x11, 0x00


	//----- nvinfo : EIATTR_KPARAM_INFO
	.align		4
.L_39:
        /*0048*/ 	.byte	0x04, 0x17
        /*004a*/ 	.short	(.L_41 - .L_40)
.L_40:
        /*004c*/ 	.word	0x00000000
        /*0050*/ 	.short	0x0008
        /*0052*/ 	.short	0x0048
        /*0054*/ 	.byte	0x00, 0xf5, 0x21, 0x00


	//----- nvinfo : EIATTR_KPARAM_INFO
	.align		4
.L_41:
        /*0058*/ 	.byte	0x04, 0x17
        /*005a*/ 	.short	(.L_43 - .L_42)
.L_42:
        /*005c*/ 	.word	0x00000000
        /*0060*/ 	.short	0x0007
        /*0062*/ 	.short	0x0040
        /*0064*/ 	.byte	0x00, 0xf0, 0x11, 0x00


	//----- nvinfo : EIATTR_KPARAM_INFO
	.align		4
.L_43:
        /*0068*/ 	.byte	0x04, 0x17
        /*006a*/ 	.short	(.L_45 - .L_44)
.L_44:
        /*006c*/ 	.word	0x00000000
        /*0070*/ 	.short	0x0006
        /*0072*/ 	.short	0x0038
        /*0074*/ 	.byte	0x00, 0xf5, 0x21, 0x00


	//----- nvinfo : EIATTR_KPARAM_INFO
	.align		4
.L_45:
        /*0078*/ 	.byte	0x04, 0x17
        /*007a*/ 	.short	(.L_47 - .L_46)
.L_46:
        /*007c*/ 	.word	0x00000000
        /*0080*/ 	.short	0x0005
        /*0082*/ 	.short	0x0030
        /*0084*/ 	.byte	0x00, 0xf0, 0x11, 0x00


	//----- nvinfo : EIATTR_KPARAM_INFO
	.align		4
.L_47:
        /*0088*/ 	.byte	0x04, 0x17
        /*008a*/ 	.short	(.L_49 - .L_48)
.L_48:
        /*008c*/ 	.word	0x00000000
        /*0090*/ 	.short	0x0004
        /*0092*/ 	.short	0x0028
        /*0094*/ 	.byte	0x00, 0xf5, 0x21, 0x00


	//----- nvinfo : EIATTR_KPARAM_INFO
	.align		4
.L_49:
        /*0098*/ 	.byte	0x04, 0x17
        /*009a*/ 	.short	(.L_51 - .L_50)
.L_50:
        /*009c*/ 	.word	0x00000000
        /*00a0*/ 	.short	0x0003
        /*00a2*/ 	.short	0x0014
        /*00a4*/ 	.byte	0x00, 0xf0, 0x41, 0x00


	//----- nvinfo : EIATTR_KPARAM_INFO
	.align		4
.L_51:
        /*00a8*/ 	.byte	0x04, 0x17
        /*00aa*/ 	.short	(.L_53 - .L_52)
.L_52:
        /*00ac*/ 	.word	0x00000000
        /*00b0*/ 	.short	0x0002
        /*00b2*/ 	.short	0x0010
        /*00b4*/ 	.byte	0x00, 0xf0, 0x11, 0x00


	//----- nvinfo : EIATTR_KPARAM_INFO
	.align		4
.L_53:
        /*00b8*/ 	.byte	0x04, 0x17
        /*00ba*/ 	.short	(.L_55 - .L_54)
.L_54:
        /*00bc*/ 	.word	0x00000000
        /*00c0*/ 	.short	0x0001
        /*00c2*/ 	.short	0x0008
        /*00c4*/ 	.byte	0x00, 0xf0, 0x21, 0x00


	//----- nvinfo : EIATTR_KPARAM_INFO
	.align		4
.L_55:
        /*00c8*/ 	.byte	0x04, 0x17
        /*00ca*/ 	.short	(.L_57 - .L_56)
.L_56:
        /*00cc*/ 	.word	0x00000000
        /*00d0*/ 	.short	0x0000
        /*00d2*/ 	.short	0x0000
        /*00d4*/ 	.byte	0x00, 0xf5, 0x21, 0x00


	//----- nvinfo : EIATTR_SPARSE_MMA_MASK
	.align		4
.L_57:
        /*00d8*/ 	.byte	0x03, 0x50
        /*00da*/ 	.short	0x0000


	//----- nvinfo : EIATTR_MAXREG_COUNT
	.align		4
        /*00dc*/ 	.byte	0x03, 0x1b
        /*00de*/ 	.short	0x00ff


	//----- nvinfo : EIATTR_MERCURY_ISA_VERSION
	.align		4
        /*00e0*/ 	.byte	0x03, 0x5f
        /*00e2*/ 	.short	0x0101


	//----- nvinfo : EIATTR_VRC_CTA_INIT_COUNT
	.align		4
        /*00e4*/ 	.byte	0x02, 0x4a
	.zero		1
	.zero		1


	//----- nvinfo : EIATTR_EXIT_INSTR_OFFSETS
	.align		4
        /*00e8*/ 	.byte	0x04, 0x1c
        /*00ea*/ 	.short	(.L_59 - .L_58)


	//   ....[0]....
.L_58:
        /*00ec*/ 	.word	0x000000d0


	//   ....[1]....
        /*00f0*/ 	.word	0x00000370


	//   ....[2]....
        /*00f4*/ 	.word	0x000003c0


	//   ....[3]....
        /*00f8*/ 	.word	0x00000470


	//----- nvinfo : EIATTR_CBANK_PARAM_SIZE
	.align		4
.L_59:
        /*00fc*/ 	.byte	0x03, 0x19
        /*00fe*/ 	.short	0x0060


	//----- nvinfo : EIATTR_PARAM_CBANK
	.align		4
        /*0100*/ 	.byte	0x04, 0x0a
        /*0102*/ 	.short	(.L_61 - .L_60)
	.align		4
.L_60:
        /*0104*/ 	.word	index@(.nv.constant0._Z24nppiRemap_nearest_kernelIdEvPKT_8NppiSizei8NppiRectPKfiS6_iPS0_iiii)
        /*0108*/ 	.short	0x0380
        /*010a*/ 	.short	0x0060


	//----- nvinfo : EIATTR_SW_WAR
	.align		4
.L_61:
        /*010c*/ 	.byte	0x04, 0x36
        /*010e*/ 	.short	(.L_63 - .L_62)
.L_62:
        /*0110*/ 	.word	0x00000008
.L_63:


//--------------------- .nv.info._Z24nppiRemap_nearest_kernelIfEvPKT_8NppiSizei8NppiRectPKfiS6_iPS0_iiii --------------------------
	.section	.nv.info._Z24nppiRemap_nearest_kernelIfEvPKT_8NppiSizei8NppiRectPKfiS6_iPS0_iiii,"",@"SHT_CUDA_INFO"
	.sectionflags	@""
	.align	4


	//----- nvinfo : EIATTR_CUDA_API_VERSION
	.align		4
        /*0000*/ 	.byte	0x04, 0x37
        /*0002*/ 	.short	(.L_65 - .L_64)
.L_64:
        /*0004*/ 	.word	0x00000082


	//----- nvinfo : EIATTR_KPARAM_INFO
	.align		4
.L_65:
        /*0008*/ 	.byte	0x04, 0x17
        /*000a*/ 	.short	(.L_67 - .L_66)
.L_66:
        /*000c*/ 	.word	0x00000000
        /*0010*/ 	.short	0x000c
        /*0012*/ 	.short	0x005c
        /*0014*/ 	.byte	0x00, 0xf0, 0x11, 0x00


	//----- nvinfo : EIATTR_KPARAM_INFO
	.align		4
.L_67:
        /*0018*/ 	.byte	0x04, 0x17
        /*001a*/ 	.short	(.L_69 - .L_68)
.L_68:
        /*001c*/ 	.word	0x00000000
        /*0020*/ 	.short	0x000b
        /*0022*/ 	.short	0x0058
        /*0024*/ 	.byte	0x00, 0xf0, 0x11, 0x00


	//----- nvinfo : EIATTR_KPARAM_INFO
	.align		4
.L_69:
        /*0028*/ 	.byte	0x04, 0x17
        /*002a*/ 	.short	(.L_71 - .L_70)
.L_70:
        /*002c*/ 	.word	0x00000000
        /*0030*/ 	.short	0x000a
        /*0032*/ 	.short	0x0054
        /*0034*/ 	.byte	0x00, 0xf0, 0x11, 0x00


	//----- nvinfo : EIATTR_KPARAM_INFO
	.align		4
.L_71:
        /*0038*/ 	.byte	0x04, 0x17
        /*003a*/ 	.short	(.L_73 - .L_72)
.L_72:
        /*003c*/ 	.word	0x00000000
        /*0040*/ 	.short	0x0009
        /*0042*/ 	.short	0x0050
        /*0044*/ 	.byte	0x00, 0xf0, 0x11, 0x00


	//----- nvinfo : EIATTR_KPARAM_INFO
	.align		4
.L_73:
        /*0048*/ 	.byte	0x04, 0x17
        /*004a*/ 	.short	(.L_75 - .L_74)
.L_74:
        /*004c*/ 	.word	0x00000000
        /*0050*/ 	.short	0x0008
        /*0052*/ 	.short	0x0048
        /*0054*/ 	.byte	0x00, 0xf5, 0x21, 0x00


	//----- nvinfo : EIATTR_KPARAM_INFO
	.align		4
.L_75:
        /*0058*/ 	.byte	0x04, 0x17
        /*005a*/ 	.short	(.L_77 - .L_76)
.L_76:
        /*005c*/ 	.word	0x00000000
        /*0060*/ 	.short	0x0007
        /*0062*/ 	.short	0x0040
        /*0064*/ 	.byte	0x00, 0xf0, 0x11, 0x00


	//----- nvinfo : EIATTR_KPARAM_INFO
	.align		4
.L_77:
        /*0068*/ 	.byte	0x04, 0x17
        /*006a*/ 	.short	(.L_79 - .L_78)
.L_78:
        /*006c*/ 	.word	0x00000000
        /*0070*/ 	.short	0x0006
        /*0072*/ 	.short	0x0038
        /*0074*/ 	.byte	0x00, 0xf5, 0x21, 0x00


	//----- nvinfo : EIATTR_KPARAM_INFO
	.align		4
.L_79:
        /*0078*/ 	.byte	0x04, 0x17
        /*007a*/ 	.short	(.L_81 - .L_80)
.L_80:
        /*007c*/ 	.word	0x00000000
        /*0080*/ 	.short	0x0005
        /*0082*/ 	.short	0x0030
        /*0084*/ 	.byte	0x00, 0xf0, 0x11, 0x00


	//----- nvinfo : EIATTR_KPARAM_INFO
	.align		4
.L_81:
        /*0088*/ 	.byte	0x04, 0x17
        /*008a*/ 	.short	(.L_83 - .L_82)
.L_82:
        /*008c*/ 	.word	0x00000000
        /*0090*/ 	.short	0x0004
        /*0092*/ 	.short	0x0028
        /*0094*/ 	.byte	0x00, 0xf5, 0x21, 0x00


	//----- nvinfo : EIATTR_KPARAM_INFO
	.align		4
.L_83:
        /*0098*/ 	.byte	0x04, 0x17
        /*009a*/ 	.short	(.L_85 - .L_84)
.L_84:
        /*009c*/ 	.word	0x00000000
        /*00a0*/ 	.short	0x0003
        /*00a2*/ 	.short	0x0014
        /*00a4*/ 	.byte	0x00, 0xf0, 0x41, 0x00


	//----- nvinfo : EIATTR_KPARAM_INFO
	.align		4
.L_85:
        /*00a8*/ 	.byte	0x04, 0x17
        /*00aa*/ 	.short	(.L_87 - .L_86)
.L_86:
        /*00ac*/ 	.word	0x00000000
        /*00b0*/ 	.short	0x0002
        /*00b2*/ 	.short	0x0010
        /*00b4*/ 	.byte	0x00, 0xf0, 0x11, 0x00


	//----- nvinfo : EIATTR_KPARAM_INFO
	.align		4
.L_87:
        /*00b8*/ 	.byte	0x04, 0x17
        /*00ba*/ 	.short	(.L_89 - .L_88)
.L_88:
        /*00bc*/ 	.word	0x00000000
        /*00c0*/ 	.short	0x0001
        /*00c2*/ 	.short	0x0008
        /*00c4*/ 	.byte	0x00, 0xf0, 0x21, 0x00


	//----- nvinfo : EIATTR_KPARAM_INFO
	.align		4
.L_89:
        /*00c8*/ 	.byte	0x04, 0x17
        /*00ca*/ 	.short	(.L_91 - .L_90)
.L_90:
        /*00cc*/ 	.word	0x00000000
        /*00d0*/ 	.short	0x0000
        /*00d2*/ 	.short	0x0000
        /*00d4*/ 	.byte	0x00, 0xf5, 0x21, 0x00


	//----- nvinfo : EIATTR_SPARSE_MMA_MASK
	.align		4
.L_91:
        /*00d8*/ 	.byte	0x03, 0x50
        /*00da*/ 	.short	0x0000


	//----- nvinfo : EIATTR_MAXREG_COUNT
	.align		4
        /*00dc*/ 	.byte	0x03, 0x1b
        /*00de*/ 	.short	0x00ff


	//----- nvinfo : EIATTR_MERCURY_ISA_VERSION
	.align		4
        /*00e0*/ 	.byte	0x03, 0x5f
        /*00e2*/ 	.short	0x0101


	//----- nvinfo : EIATTR_VRC_CTA_INIT_COUNT
	.align		4
        /*00e4*/ 	.byte	0x02, 0x4a
	.zero		1
	.zero		1


	//----- nvinfo : EIATTR_EXIT_INSTR_OFFSETS
	.align		4
        /*00e8*/ 	.byte	0x04, 0x1c
        /*00ea*/ 	.short	(.L_93 - .L_92)


	//   ....[0]....
.L_92:
        /*00ec*/ 	.word	0x000000d0


	//   ....[1]....
        /*00f0*/ 	.word	0x00000370


	//   ....[2]....
        /*00f4*/ 	.word	0x000003c0


	//   ....[3]....
        /*00f8*/ 	.word	0x00000470


	//----- nvinfo : EIATTR_CBANK_PARAM_SIZE
	.align		4
.L_93:
        /*00fc*/ 	.byte	0x03, 0x19
        /*00fe*/ 	.short	0x0060


	//----- nvinfo : EIATTR_PARAM_CBANK
	.align		4
        /*0100*/ 	.byte	0x04, 0x0a
        /*0102*/ 	.short	(.L_95 - .L_94)
	.align		4
.L_94:
        /*0104*/ 	.word	index@(.nv.constant0._Z24nppiRemap_nearest_kernelIfEvPKT_8NppiSizei8NppiRectPKfiS6_iPS0_iiii)
        /*0108*/ 	.short	0x0380
        /*010a*/ 	.short	0x0060


	//----- nvinfo : EIATTR_SW_WAR
	.align		4
.L_95:
        /*010c*/ 	.byte	0x04, 0x36
        /*010e*/ 	.short	(.L_97 - .L_96)
.L_96:
        /*0110*/ 	.word	0x00000008
.L_97:


//--------------------- .nv.info._Z24nppiRemap_nearest_kernelIsEvPKT_8NppiSizei8NppiRectPKfiS6_iPS0_iiii --------------------------
	.section	.nv.info._Z24nppiRemap_nearest_kernelIsEvPKT_8NppiSizei8NppiRectPKfiS6_iPS0_iiii,"",@"SHT_CUDA_INFO"
	.sectionflags	@""
	.align	4


	//----- nvinfo : EIATTR_CUDA_API_VERSION
	.align		4
        /*0000*/ 	.byte	0x04, 0x37
        /*0002*/ 	.short	(.L_99 - .L_98)
.L_98:
        /*0004*/ 	.word	0x00000082


	//----- nvinfo : EIATTR_KPARAM_INFO
	.align		4
.L_99:
        /*0008*/ 	.byte	0x04, 0x17
        /*000a*/ 	.short	(.L_101 - .L_100)
.L_100:
        /*000c*/ 	.word	0x00000000
        /*0010*/ 	.short	0x000c
        /*0012*/ 	.short	0x005c
        /*0014*/ 	.byte	0x00, 0xf0, 0x11, 0x00


	//----- nvinfo : EIATTR_KPARAM_INFO
	.align		4
.L_101:
        /*0018*/ 	.byte	0x04, 0x17
        /*001a*/ 	.short	(.L_103 - .L_102)
.L_102:
        /*001c*/ 	.word	0x00000000
        /*0020*/ 	.short	0x000b
        /*0022*/ 	.short	0x0058
        /*0024*/ 	.byte	0x00, 0xf0, 0x11, 0x00


	//----- nvinfo : EIATTR_KPARAM_INFO
	.align		4
.L_103:
        /*0028*/ 	.byte	0x04, 0x17
        /*002a*/ 	.short	(.L_105 - .L_104)
.L_104:
        /*002c*/ 	.word	0x00000000
        /*0030*/ 	.short	0x000a
        /*0032*/ 	.short	0x0054
        /*0034*/ 	.byte	0x00, 0xf0, 0x11, 0x00


	//----- nvinfo : EIATTR_KPARAM_INFO
	.align		4
.L_105:
        /*0038*/ 	.byte	0x04, 0x17
        /*003a*/ 	.short	(.L_107 - .L_106)
.L_106:
        /*003c*/ 	.word	0x00000000
        /*0040*/ 	.short	0x0009
        /*0042*/ 	.short	0x0050
        /*0044*/ 	.byte	0x00, 0xf0, 0x11, 0x00


	//----- nvinfo : EIATTR_KPARAM_INFO
	.align		4
.L_107:
        /*0048*/ 	.byte	0x04, 0x17
        /*004a*/ 	.short	(.L_109 - .L_108)
.L_108:
        /*004c*/ 	.word	0x00000000
        /*0050*/ 	.short	0x0008
        /*0052*/ 	.short	0x0048
        /*0054*/ 	.byte	0x00, 0xf5, 0x21, 0x00


	//----- nvinfo : EIATTR_KPARAM_INFO
	.align		4
.L_109:
        /*0058*/ 	.byte	0x04, 0x17
        /*005a*/ 	.short	(.L_111 - .L_110)
.L_110:
        /*005c*/ 	.word	0x00000000
        /*0060*/ 	.short	0x0007
        /*0062*/ 	.short	0x0040
        /*0064*/ 	.byte	0x00, 0xf0, 0x11, 0x00


	//----- nvinfo : EIATTR_KPARAM_INFO
	.align		4
.L_111:
        /*0068*/ 	.byte	0x04, 0x17
        /*006a*/ 	.short	(.L_113 - .L_112)
.L_112:
        /*006c*/ 	.word	0x00000000
        /*0070*/ 	.short	0x0006
        /*0072*/ 	.short	0x0038
        /*0074*/ 	.byte	0x00, 0xf5, 0x21, 0x00


	//----- nvinfo : EIATTR_KPARAM_INFO
	.align		4
.L_113:
        /*0078*/ 	.byte	0x04, 0x17
        /*007a*/ 	.short	(.L_115 - .L_114)
.L_114:
        /*007c*/ 	.word	0x00000000
        /*0080*/ 	.short	0x0005
        /*0082*/ 	.short	0x0030
        /*0084*/ 	.byte	0x00, 0xf0, 0x11, 0x00


	//----- nvinfo : EIATTR_KPARAM_INFO
	.align		4
.L_115:
        /*0088*/ 	.byte	0x04, 0x17
        /*008a*/ 	.short	(.L_117 - .L_116)
.L_116:
        /*008c*/ 	.word	0x00000000
        /*0090*/ 	.short	0x0004
        /*0092*/ 	.short	0x0028
        /*0094*/ 	.byte	0x00, 0xf5, 0x21, 0x00


	//----- nvinfo : EIATTR_KPARAM_INFO
	.align		4
.L_117:
        /*0098*/ 	.byte	0x04, 0x17
        /*009a*/ 	.short	(.L_119 - .L_118)
.L_118:
        /*009c*/ 	.word	0x00000000
        /*00a0*/ 	.short	0x0003
        /*00a2*/ 	.short	0x0014
        /*00a4*/ 	.byte	0x00, 0xf0, 0x41, 0x00


	//----- nvinfo : EIATTR_KPARAM_INFO
	.align		4
.L_119:
        /*00a8*/ 	.byte	0x04, 0x17
        /*00aa*/ 	.short	(.L_121 - .L_120)
.L_120:
        /*00ac*/ 	.word	0x00000000
        /*00b0*/ 	.short	0x0002
        /*00b2*/ 	.short	0x0010
        /*00b4*/ 	.byte	0x00, 0xf0, 0x11, 0x00


	//----- nvinfo : EIATTR_KPARAM_INFO
	.align		4
.L_121:
        /*00b8*/ 	.byte	0x04, 0x17
        /*00ba*/ 	.short	(.L_123 - .L_122)
.L_122:
        /*00bc*/ 	.word	0x00000000
        /*00c0*/ 	.short	0x0001
        /*00c2*/ 	.short	0x0008
        /*00c4*/ 	.byte	0x00, 0xf0, 0x21, 0x00


	//----- nvinfo : EIATTR_KPARAM_INFO
	.align		4
.L_123:
        /*00c8*/ 	.byte	0x04, 0x17
        /*00ca*/ 	.short	(.L_125 - .L_124)
.L_124:
        /*00cc*/ 	.word	0x00000000
        /*00d0*/ 	.short	0x0000
        /*00d2*/ 	.short	0x0000
        /*00d4*/ 	.byte	0x00, 0xf5, 0x21, 0x00


	//----- nvinfo : EIATTR_SPARSE_MMA_MASK
	.align		4
.L_125:
        /*00d8*/ 	.byte	0x03, 0x50
        /*00da*/ 	.short	0x0000


	//----- nvinfo : EIATTR_MAXREG_COUNT
	.align		4
        /*00dc*/ 	.byte	0x03, 0x1b
        /*00de*/ 	.short	0x00ff


	//----- nvinfo : EIATTR_MERCURY_ISA_VERSION
	.align		4
        /*00e0*/ 	.byte	0x03, 0x5f
        /*00e2*/ 	.short	0x0101


	//----- nvinfo : EIATTR_VRC_CTA_INIT_COUNT
	.align		4
        /*00e4*/ 	.byte	0x02, 0x4a
	.zero		1
	.zero		1


	//----- nvinfo : EIATTR_EXIT_INSTR_OFFSETS
	.align		4
        /*00e8*/ 	.byte	0x04, 0x1c
        /*00ea*/ 	.short	(.L_127 - .L_126)


	//   ....[0]....
.L_126:
        /*00ec*/ 	.word	0x000000d0


	//   ....[1]....
        /*00f0*/ 	.word	0x00000370


	//   ....[2]....
        /*00f4*/ 	.word	0x000003c0


	//   ....[3]....
        /*00f8*/ 	.word	0x00000470


	//----- nvinfo : EIATTR_CBANK_PARAM_SIZE
	.align		4
.L_127:
        /*00fc*/ 	.byte	0x03, 0x19
        /*00fe*/ 	.short	0x0060


	//----- nvinfo : EIATTR_PARAM_CBANK
	.align		4
        /*0100*/ 	.byte	0x04, 0x0a
        /*0102*/ 	.short	(.L_129 - .L_128)
	.align		4
.L_128:
        /*0104*/ 	.word	index@(.nv.constant0._Z24nppiRemap_nearest_kernelIsEvPKT_8NppiSizei8NppiRectPKfiS6_iPS0_iiii)
        /*0108*/ 	.short	0x0380
        /*010a*/ 	.short	0x0060


	//----- nvinfo : EIATTR_SW_WAR
	.align		4
.L_129:
        /*010c*/ 	.byte	0x04, 0x36
        /*010e*/ 	.short	(.L_131 - .L_130)
.L_130:
        /*0110*/ 	.word	0x00000008
.L_131:


//--------------------- .nv.info._Z24nppiRemap_nearest_kernelItEvPKT_8NppiSizei8NppiRectPKfiS6_iPS0_iiii --------------------------
	.section	.nv.info._Z24nppiRemap_nearest_kernelItEvPKT_8NppiSizei8NppiRectPKfiS6_iPS0_iiii,"",@"SHT_CUDA_INFO"
	.sectionflags	@""
	.align	4


	//----- nvinfo : EIATTR_CUDA_API_VERSION
	.align		4
        /*0000*/ 	.byte	0x04, 0x37
        /*0002*/ 	.short	(.L_133 - .L_132)
.L_132:
        /*0004*/ 	.word	0x00000082


	//----- nvinfo : EIATTR_KPARAM_INFO
	.align		4
.L_133:
        /*0008*/ 	.byte	0x04, 0x17
        /*000a*/ 	.short	(.L_135 - .L_134)
.L_134:
        /*000c*/ 	.word	0x00000000
        /*0010*/ 	.short	0x000c
        /*0012*/ 	.short	0x005c
        /*0014*/ 	.byte	0x00, 0xf0, 0x11, 0x00


	//----- nvinfo : EIATTR_KPARAM_INFO
	.align		4
.L_135:
        /*0018*/ 	.byte	0x04, 0x17
        /*001a*/ 	.short	(.L_137 - .L_136)
.L_136:
        /*001c*/ 	.word	0x00000000
        /*0020*/ 	.short	0x000b
        /*0022*/ 	.short	0x0058
        /*0024*/ 	.byte	0x00, 0xf0, 0x11, 0x00


	//----- nvinfo : EIATTR_KPARAM_INFO
	.align		4
.L_137:
        /*0028*/ 	.byte	0x04, 0x17
        /*002a*/ 	.short	(.L_139 - .L_138)
.L_138:
        /*002c*/ 	.word	0x00000000
        /*0030*/ 	.short	0x000a
        /*0032*/ 	.short	0x0054
        /*0034*/ 	.byte	0x00, 0xf0, 0x11, 0x00


	//----- nvinfo : EIATTR_KPARAM_INFO
	.align		4
.L_139:
        /*0038*/ 	.byte	0x04, 0x17
        /*003a*/ 	.short	(.L_141 - .L_140)
.L_140:
        /*003c*/ 	.word	0x00000000
        /*0040*/ 	.short	0x0009
        /*0042*/ 	.short	0x0050
        /*0044*/ 	.byte	0x00, 0xf0, 0x11, 0x00


	//----- nvinfo : EIATTR_KPARAM_INFO
	.align		4
.L_141:
        /*0048*/ 	.byte	0x04, 0x17
        /*004a*/ 	.short	(.L_143 - .L_142)
.L_142:
        /*004c*/ 	.word	0x00000000
        /*0050*/ 	.short	0x0008
        /*0052*/ 	.short	0x0048
        /*0054*/ 	.byte	0x00, 0xf5, 0x21, 0x00


	//----- nvinfo : EIATTR_KPARAM_INFO
	.align		4
.L_143:
        /*0058*/ 	.byte	0x04, 0x17
        /*005a*/ 	.short	(.L_145 - .L_144)
.L_144:
        /*005c*/ 	.word	0x00000000
        /*0060*/ 	.short	0x0007
        /*0062*/ 	.short	0x0040
        /*0064*/ 	.byte	0x00, 0xf0, 0x11, 0x00


	//----- nvinfo : EIATTR_KPARAM_INFO
	.align		4
.L_145:
        /*0068*/ 	.byte	0x04, 0x17
        /*006a*/ 	.short	(.L_147 - .L_146)
.L_146:
        /*006c*/ 	.word	0x00000000
        /*0070*/ 	.short	0x0006
        /*0072*/ 	.short	0x0038
        /*0074*/ 	.byte	0x00, 0xf5, 0x21, 0x00


	//----- nvinfo : EIATTR_KPARAM_INFO
	.align		4
.L_147:
        /*0078*/ 	.byte	0x04, 0x17
        /*007a*/ 	.short	(.L_149 - .L_148)
.L_148:
        /*007c*/ 	.word	0x00000000
        /*0080*/ 	.short	0x0005
        /*0082*/ 	.short	0x0030
        /*0084*/ 	.byte	0x00, 0xf0, 0x11, 0x00


	//----- nvinfo : EIATTR_KPARAM_INFO
	.align		4
.L_149:
        /*0088*/ 	.byte	0x04, 0x17
        /*008a*/ 	.short	(.L_151 - .L_150)
.L_150:
        /*008c*/ 	.word	0x00000000
        /*0090*/ 	.short	0x0004
        /*0092*/ 	.short	0x0028
        /*0094*/ 	.byte	0x00, 0xf5, 0x21, 0x00


	//----- nvinfo : EIATTR_KPARAM_INFO
	.align		4
.L_151:
        /*0098*/ 	.byte	0x04, 0x17
        /*009a*/ 	.short	(.L_153 - .L_152)
.L_152:
        /*009c*/ 	.word	0x00000000
        /*00a0*/ 	.short	0x0003
        /*00a2*/ 	.short	0x0014
        /*00a4*/ 	.byte	0x00, 0xf0, 0x41, 0x00


	//----- nvinfo : EIATTR_KPARAM_INFO
	.align		4
.L_153:
        /*00a8*/ 	.byte	0x04, 0x17
        /*00aa*/ 	.short	(.L_155 - .L_154)
.L_154:
        /*00ac*/ 	.word	0x00000000
        /*00b0*/ 	.short	0x0002
        /*00b2*/ 	.short	0x0010
        /*00b4*/ 	.byte	0x00, 0xf0, 0x11, 0x00


	//----- nvinfo : EIATTR_KPARAM_INFO
	.align		4
.L_155:
        /*00b8*/ 	.byte	0x04, 0x17
        /*00ba*/ 	.short	(.L_157 - .L_156)
.L_156:
        /*00bc*/ 	.word	0x00000000
        /*00c0*/ 	.short	0x0001
        /*00c2*/ 	.short	0x0008
        /*00c4*/ 	.byte	0x00, 0xf0, 0x21, 0x00


	//----- nvinfo : EIATTR_KPARAM_INFO
	.align		4
.L_157:
        /*00c8*/ 	.byte	0x04, 0x17
        /*00ca*/ 	.short	(.L_159 - .L_158)
.L_158:
        /*00cc*/ 	.word	0x00000000
        /*00d0*/ 	.short	0x0000
        /*00d2*/ 	.short	0x0000
        /*00d4*/ 	.byte	0x00, 0xf5, 0x21, 0x00


	//----- nvinfo : EIATTR_SPARSE_MMA_MASK
	.align		4
.L_159:
        /*00d8*/ 	.byte	0x03, 0x50
        /*00da*/ 	.short	0x0000


	//----- nvinfo : EIATTR_MAXREG_COUNT
	.align		4
        /*00dc*/ 	.byte	0x03, 0x1b
        /*00de*/ 	.short	0x00ff


	//----- nvinfo : EIATTR_MERCURY_ISA_VERSION
	.align		4
        /*00e0*/ 	.byte	0x03, 0x5f
        /*00e2*/ 	.short	0x0101


	//----- nvinfo : EIATTR_VRC_CTA_INIT_COUNT
	.align		4
        /*00e4*/ 	.byte	0x02, 0x4a
	.zero		1
	.zero		1


	//----- nvinfo : EIATTR_EXIT_INSTR_OFFSETS
	.align		4
        /*00e8*/ 	.byte	0x04, 0x1c
        /*00ea*/ 	.short	(.L_161 - .L_160)


	//   ....[0]....
.L_160:
        /*00ec*/ 	.word	0x000000d0


	//   ....[1]....
        /*00f0*/ 	.word	0x00000370


	//   ....[2]....
        /*00f4*/ 	.word	0x000003c0


	//   ....[3]....
        /*00f8*/ 	.word	0x00000470


	//----- nvinfo : EIATTR_CBANK_PARAM_SIZE
	.align		4
.L_161:
        /*00fc*/ 	.byte	0x03, 0x19
        /*00fe*/ 	.short	0x0060


	//----- nvinfo : EIATTR_PARAM_CBANK
	.align		4
        /*0100*/ 	.byte	0x04, 0x0a
        /*0102*/ 	.short	(.L_163 - .L_162)
	.align		4
.L_162:
        /*0104*/ 	.word	index@(.nv.constant0._Z24nppiRemap_nearest_kernelItEvPKT_8NppiSizei8NppiRectPKfiS6_iPS0_iiii)
        /*0108*/ 	.short	0x0380
        /*010a*/ 	.short	0x0060


	//----- nvinfo : EIATTR_SW_WAR
	.align		4
.L_163:
        /*010c*/ 	.byte	0x04, 0x36
        /*010e*/ 	.short	(.L_165 - .L_164)
.L_164:
        /*0110*/ 	.word	0x00000008
.L_165:


//--------------------- .nv.info._Z24nppiRemap_nearest_kernelIhEvPKT_8NppiSizei8NppiRectPKfiS6_iPS0_iiii --------------------------
	.section	.nv.info._Z24nppiRemap_nearest_kernelIhEvPKT_8NppiSizei8NppiRectPKfiS6_iPS0_iiii,"",@"SHT_CUDA_INFO"
	.sectionflags	@""
	.align	4


	//----- nvinfo : EIATTR_CUDA_API_VERSION
	.align		4
        /*0000*/ 	.byte	0x04, 0x37
        /*0002*/ 	.short	(.L_167 - .L_166)
.L_166:
        /*0004*/ 	.word	0x00000082


	//----- nvinfo : EIATTR_KPARAM_INFO
	.align		4
.L_167:
        /*0008*/ 	.byte	0x04, 0x17
        /*000a*/ 	.short	(.L_169 - .L_168)
.L_168:
        /*000c*/ 	.word	0x00000000
        /*0010*/ 	.short	0x000c
        /*0012*/ 	.short	0x005c
        /*0014*/ 	.byte	0x00, 0xf0, 0x11, 0x00


	//----- nvinfo : EIATTR_KPARAM_INFO
	.align		4
.L_169:
        /*0018*/ 	.byte	0x04, 0x17
        /*001a*/ 	.short	(.L_171 - .L_170)
.L_170:
        /*001c*/ 	.word	0x00000000
        /*0020*/ 	.short	0x000b
        /*0022*/ 	.short	0x0058
        /*0024*/ 	.byte	0x00, 0xf0, 0x11, 0x00


	//----- nvinfo : EIATTR_KPARAM_INFO
	.align		4
.L_171:
        /*0028*/ 	.byte	0x04, 0x17
        /*002a*/ 	.short	(.L_173 - .L_172)
.L_172:
        /*002c*/ 	.word	0x00000000
        /*0030*/ 	.short	0x000a
        /*0032*/ 	.short	0x0054
        /*0034*/ 	.byte	0x00, 0xf0, 0x11, 0x00


	//----- nvinfo : EIATTR_KPARAM_INFO
	.align		4
.L_173:
        /*0038*/ 	.byte	0x04, 0x17
        /*003a*/ 	.short	(.L_175 - .L_174)
.L_174:
        /*003c*/ 	.word	0x00000000
        /*0040*/ 	.short	0x0009
        /*0042*/ 	.short	0x0050
        /*0044*/ 	.byte	0x00, 0xf0, 0x11, 0x00


	//----- nvinfo : EIATTR_KPARAM_INFO
	.align		4
.L_175:
        /*0048*/ 	.byte	0x04, 0x17
        /*004a*/ 	.short	(.L_177 - .L_176)
.L_176:
        /*004c*/ 	.word	0x00000000
        /*0050*/ 	.short	0x0008
        /*0052*/ 	.short	0x0048
        /*0054*/ 	.byte	0x00, 0xf5, 0x21, 0x00


	//----- nvinfo : EIATTR_KPARAM_INFO
	.align		4
.L_177:
        /*0058*/ 	.byte	0x04, 0x17
        /*005a*/ 	.short	(.L_179 - .L_178)
.L_178:
        /*005c*/ 	.word	0x00000000
        /*0060*/ 	.short	0x0007
        /*0062*/ 	.short	0x0040
        /*0064*/ 	.byte	0x00, 0xf0, 0x11, 0x00


	//----- nvinfo : EIATTR_KPARAM_INFO
	.align		4
.L_179:
        /*0068*/ 	.byte	0x04, 0x17
        /*006a*/ 	.short	(.L_181 - .L_180)
.L_180:
        /*006c*/ 	.word	0x00000000
        /*0070*/ 	.short	0x0006
        /*0072*/ 	.short	0x0038
        /*0074*/ 	.byte	0x00, 0xf5, 0x21, 0x00


	//----- nvinfo : EIATTR_KPARAM_INFO
	.align		4
.L_181:
        /*0078*/ 	.byte	0x04, 0x17
        /*007a*/ 	.short	(.L_183 - .L_182)
.L_182:
        /*007c*/ 	.word	0x00000000
        /*0080*/ 	.short	0x0005
        /*0082*/ 	.short	0x0030
        /*0084*/ 	.byte	0x00, 0xf0, 0x11, 0x00


	//----- nvinfo : EIATTR_KPARAM_INFO
	.align		4
.L_183:
        /*0088*/ 	.byte	0x04, 0x17
        /*008a*/ 	.short	(.L_185 - .L_184)
.L_184:
        /*008c*/ 	.word	0x00000000
        /*0090*/ 	.short	0x0004
        /*0092*/ 	.short	0x0028
        /*0094*/ 	.byte	0x00, 0xf5, 0x21, 0x00


	//----- nvinfo : EIATTR_KPARAM_INFO
	.align		4
.L_185:
        /*0098*/ 	.byte	0x04, 0x17
        /*009a*/ 	.short	(.L_187 - .L_186)
.L_186:
        /*009c*/ 	.word	0x00000000
        /*00a0*/ 	.short	0x0003
        /*00a2*/ 	.short	0x0014
        /*00a4*/ 	.byte	0x00, 0xf0, 0x41, 0x00


	//----- nvinfo : EIATTR_KPARAM_INFO
	.align		4
.L_187:
        /*00a8*/ 	.byte	0x04, 0x17
        /*00aa*/ 	.short	(.L_189 - .L_188)
.L_188:
        /*00ac*/ 	.word	0x00000000
        /*00b0*/ 	.short	0x0002
        /*00b2*/ 	.short	0x0010
        /*00b4*/ 	.byte	0x00, 0xf0, 0x11, 0x00


	//----- nvinfo : EIATTR_KPARAM_INFO
	.align		4
.L_189:
        /*00b8*/ 	.byte	0x04, 0x17
        /*00ba*/ 	.short	(.L_191 - .L_190)
.L_190:
        /*00bc*/ 	.word	0x00000000
        /*00c0*/ 	.short	0x0001
        /*00c2*/ 	.short	0x0008
        /*00c4*/ 	.byte	0x00, 0xf0, 0x21, 0x00


	//----- nvinfo : EIATTR_KPARAM_INFO
	.align		4
.L_191:
        /*00c8*/ 	.byte	0x04, 0x17
        /*00ca*/ 	.short	(.L_193 - .L_192)
.L_192:
        /*00cc*/ 	.word	0x00000000
        /*00d0*/ 	.short	0x0000
        /*00d2*/ 	.short	0x0000
        /*00d4*/ 	.byte	0x00, 0xf5, 0x21, 0x00


	//----- nvinfo : EIATTR_SPARSE_MMA_MASK
	.align		4
.L_193:
        /*00d8*/ 	.byte	0x03, 0x50
        /*00da*/ 	.short	0x0000


	//----- nvinfo : EIATTR_MAXREG_COUNT
	.align		4
        /*00dc*/ 	.byte	0x03, 0x1b
        /*00de*/ 	.short	0x00ff


	//----- nvinfo : EIATTR_MERCURY_ISA_VERSION
	.align		4
        /*00e0*/ 	.byte	0x03, 0x5f
        /*00e2*/ 	.short	0x0101


	//----- nvinfo : EIATTR_VRC_CTA_INIT_COUNT
	.align		4
        /*00e4*/ 	.byte	0x02, 0x4a
	.zero		1
	.zero		1


	//----- nvinfo : EIATTR_EXIT_INSTR_OFFSETS
	.align		4
        /*00e8*/ 	.byte	0x04, 0x1c
        /*00ea*/ 	.short	(.L_195 - .L_194)


	//   ....[0]....
.L_194:
        /*00ec*/ 	.word	0x000000d0


	//   ....[1]....
        /*00f0*/ 	.word	0x00000370


	//   ....[2]....
        /*00f4*/ 	.word	0x000003e0


	//   ....[3]....
        /*00f8*/ 	.word	0x000004b0


	//----- nvinfo : EIATTR_CBANK_PARAM_SIZE
	.align		4
.L_195:
        /*00fc*/ 	.byte	0x03, 0x19
        /*00fe*/ 	.short	0x0060


	//----- nvinfo : EIATTR_PARAM_CBANK
	.align		4
        /*0100*/ 	.byte	0x04, 0x0a
        /*0102*/ 	.short	(.L_197 - .L_196)
	.align		4
.L_196:
        /*0104*/ 	.word	index@(.nv.constant0._Z24nppiRemap_nearest_kernelIhEvPKT_8NppiSizei8NppiRectPKfiS6_iPS0_iiii)
        /*0108*/ 	.short	0x0380
        /*010a*/ 	.short	0x0060


	//----- nvinfo : EIATTR_SW_WAR
	.align		4
.L_197:
        /*010c*/ 	.byte	0x04, 0x36
        /*010e*/ 	.short	(.L_199 - .L_198)
.L_198:
        /*0110*/ 	.word	0x00000008
.L_199:


//--------------------- .nv.callgraph             --------------------------
	.section	.nv.callgraph,"",@"SHT_CUDA_CALLGRAPH"
	.align	4
	.sectionentsize	8
	.align		4
        /*0000*/ 	.word	0x00000000
	.align		4
        /*0004*/ 	.word	0xffffffff
	.align		4
        /*0008*/ 	.word	0x00000000
	.align		4
        /*000c*/ 	.word	0xfffffffe
	.align		4
        /*0010*/ 	.word	0x00000000
	.align		4
        /*0014*/ 	.word	0xfffffffd
	.align		4
        /*0018*/ 	.word	0x00000000
	.align		4
        /*001c*/ 	.word	0xfffffffc


//--------------------- .text._Z24nppiRemap_nearest_kernelIdEvPKT_8NppiSizei8NppiRectPKfiS6_iPS0_iiii --------------------------
	.section	.text._Z24nppiRemap_nearest_kernelIdEvPKT_8NppiSizei8NppiRectPKfiS6_iPS0_iiii,"ax",@progbits
	.align	128
        .global         _Z24nppiRemap_nearest_kernelIdEvPKT_8NppiSizei8NppiRectPKfiS6_iPS0_iiii
        .type           _Z24nppiRemap_nearest_kernelIdEvPKT_8NppiSizei8NppiRectPKfiS6_iPS0_iiii,@function
        .size           _Z24nppiRemap_nearest_kernelIdEvPKT_8NppiSizei8NppiRectPKfiS6_iPS0_iiii,(.L_x_10 - _Z24nppiRemap_nearest_kernelIdEvPKT_8NppiSizei8NppiRectPKfiS6_iPS0_iiii)
        .other          _Z24nppiRemap_nearest_kernelIdEvPKT_8NppiSizei8NppiRectPKfiS6_iPS0_iiii,@"STO_CUDA_ENTRY STV_DEFAULT"
_Z24nppiRemap_nearest_kernelIdEvPKT_8NppiSizei8NppiRectPKfiS6_iPS0_iiii:
.text._Z24nppiRemap_nearest_kernelIdEvPKT_8NppiSizei8NppiRectPKfiS6_iPS0_iiii:
[----:B------:R-:W-:Y:S01]  /*0000*/  LDC R1, c[0x0][0x37c] ;  /* 0x0000df00ff017b82 */ /* 0x000fe20000000800 */
[----:B------:R-:W0:Y:S07]  /*0010*/  S2R R5, SR_TID.Y ;  /* 0x0000000000057919 */ /* 0x000e2e0000002200 */
[----:B------:R-:W1:Y:S01]  /*0020*/  LDC R0, c[0x0][0x360] ;  /* 0x0000d800ff007b82 */ /* 0x000e620000000800 */
[----:B------:R-:W2:Y:S01]  /*0030*/  LDCU UR6, c[0x0][0x3d8] ;  /* 0x00007b00ff0677ac */ /* 0x000ea20008000800 */
[----:B------:R-:W1:Y:S01]  /*0040*/  S2R R3, SR_TID.X ;  /* 0x0000000000037919 */ /* 0x000e620000002100 */
[----:B------:R-:W3:Y:S05]  /*0050*/  LDCU UR7, c[0x0][0x3d4] ;  /* 0x00007a80ff0777ac */ /* 0x000eea0008000800 */
[----:B------:R-:W0:Y:S08]  /*0060*/  S2UR UR5, SR_CTAID.Y ;  /* 0x00000000000579c3 */ /* 0x000e300000002600 */
[----:B------:R-:W0:Y:S08]  /*0070*/  LDC R10, c[0x0][0x364] ;  /* 0x0000d900ff0a7b82 */ /* 0x000e300000000800 */
[----:B------:R-:W1:Y:S01]  /*0080*/  S2UR UR4, SR_CTAID.X ;  /* 0x00000000000479c3 */ /* 0x000e620000002500 */
[----:B0-----:R-:W-:-:S05]  /*0090*/  IMAD R10, R10, UR5, R5 ;  /* 0x000000050a0a7c24 */ /* 0x001fca000f8e0205 */
[----:B--2---:R-:W-:Y:S01]  /*00a0*/  ISETP.GE.AND P0, PT, R10, UR6, PT ;  /* 0x000000060a007c0c */ /* 0x004fe2000bf06270 */
[----:B-1----:R-:W-:-:S05]  /*00b0*/  IMAD R0, R0, UR4, R3 ;  /* 0x0000000400007c24 */ /* 0x002fca000f8e0203 */
[----:B---3--:R-:W-:-:S13]  /*00c0*/  ISETP.GE.OR P0, PT, R0, UR7, P0 ;  /* 0x0000000700007c0c */ /* 0x008fda0008706670 */
[----:B------:R-:W-:Y:S05]  /*00d0*/  @P0 EXIT ;  /* 0x000000000000094d */ /* 0x000fea0003800000 */
[----:B------:R-:W0:Y:S01]  /*00e0*/  LDCU UR7, c[0x0][0x3c0] ;  /* 0x00007800ff0777ac */ /* 0x000e220008000800 */
[----:B------:R-:W1:Y:S01]  /*00f0*/  LDC.64 R4, c[0x0][0x398] ;  /* 0x0000e600ff047b82 */ /* 0x000e620000000a00 */
[----:B------:R-:W2:Y:S01]  /*0100*/  LDCU.64 UR10, c[0x0][0x3b8] ;  /* 0x00007700ff0a77ac */ /* 0x000ea20008000a00 */
[----:B------:R-:W3:Y:S01]  /*0110*/  LDCU UR6, c[0x0][0x3b0] ;  /* 0x00007600ff0677ac */ /* 0x000ee20008000800 */
[----:B------:R-:W4:Y:S01]  /*0120*/  LDCU.64 UR4, c[0x0][0x358] ;  /* 0x00006b00ff0477ac */ /* 0x000f220008000a00 */
[----:B------:R-:W5:Y:S01]  /*0130*/  LDCU.64 UR8, c[0x0][0x3a8] ;  /* 0x00007500ff0877ac */ /* 0x000f620008000a00 */
[----:B0-----:R-:W-:Y:S01]  /*0140*/  IMAD R2, R10, UR7, RZ ;  /* 0x000000070a027c24 */ /* 0x001fe2000f8e02ff */
[----:B------:R-:W0:Y:S04]  /*0150*/  LDCU UR7, c[0x0][0x3d0] ;  /* 0x00007a00ff0777ac */ /* 0x000e280008000800 */
[----:B--2---:R-:W-:-:S04]  /*0160*/  IADD3 R8, P0, PT, R2, UR10, RZ ;  /* 0x0000000a02087c10 */ /* 0x004fc8000ff1e0ff */
[----:B------:R-:W-:Y:S01]  /*0170*/  LEA.HI.X.SX32 R9, R2, UR11, 0x1, P0 ;  /* 0x0000000b02097c11 */ /* 0x000fe200080f0eff */
[----:B---3--:R-:W-:Y:S01]  /*0180*/  IMAD R2, R10, UR6, RZ ;  /* 0x000000060a027c24 */ /* 0x008fe2000f8e02ff */
[----:B------:R-:W1:Y:S01]  /*0190*/  LDCU UR6, c[0x0][0x3a0] ;  /* 0x00007400ff0677ac */ /* 0x000e620008000800 */
[----:B------:R-:W-:Y:S01]  /*01a0*/  IMAD.WIDE R8, R0, 0x4, R8 ;  /* 0x0000000400087825 */ /* 0x000fe200078e0208 */
[----:B------:R-:W2:Y:S02]  /*01b0*/  LDCU.64 UR10, c[0x0][0x3c8] ;  /* 0x00007900ff0a77ac */ /* 0x000ea40008000a00 */
[----:B-----5:R-:W-:-:S03]  /*01c0*/  IADD3 R6, P0, PT, R2, UR8, RZ ;  /* 0x0000000802067c10 */ /* 0x020fc6000ff1e0ff */
[----:B----4-:R3:W4:Y:S01]  /*01d0*/  LDG.E R8, desc[UR4][R8.64] ;  /* 0x0000000408087981 */ /* 0x010722000c1e1900 */
[----:B------:R-:W-:Y:S01]  /*01e0*/  LEA.HI.X.SX32 R7, R2, UR9, 0x1, P0 ;  /* 0x0000000902077c11 */ /* 0x000fe200080f0eff */
[----:B------:R-:W5:Y:S01]  /*01f0*/  LDCU.64 UR8, c[0x0][0x380] ;  /* 0x00007000ff0877ac */ /* 0x000f620008000a00 */
[----:B------:R-:W2:Y:S01]  /*0200*/  LDC.64 R2, c[0x0][0x390] ;  /* 0x0000e400ff027b82 */ /* 0x000ea20000000a00 */
[----:B------:R-:W-:-:S07]  /*0210*/  IMAD.WIDE R6, R0, 0x4, R6 ;  /* 0x0000000400067825 */ /* 0x000fce00078e0206 */
[----:B---3--:R-:W3:Y:S01]  /*0220*/  LDC R9, c[0x0][0x3dc] ;  /* 0x0000f700ff097b82 */ /* 0x008ee20000000800 */
[----:B------:R-:W5:Y:S01]  /*0230*/  LDG.E R6, desc[UR4][R6.64] ;  /* 0x0000000406067981 */ /* 0x000f62000c1e1900 */
[----:B-1----:R-:W-:Y:S01]  /*0240*/  IADD3 R12, PT, PT, R4, UR6, RZ ;  /* 0x00000006040c7c10 */ /* 0x002fe2000fffe0ff */
[----:B0-----:R-:W-:Y:S01]  /*0250*/  IMAD R10, R10, UR7, RZ ;  /* 0x000000070a0a7c24 */ /* 0x001fe2000f8e02ff */
[----:B--2---:R-:W-:Y:S02]  /*0260*/  IADD3 R5, PT, PT, R5, R3, RZ ;  /* 0x0000000305057210 */ /* 0x004fe40007ffe0ff */
[----:B---3--:R-:W-:Y:S01]  /*0270*/  ISETP.NE.AND P0, PT, R9, 0x3, PT ;  /* 0x000000030900780c */ /* 0x008fe20003f05270 */
[----:B----4-:R-:W-:-:S06]  /*0280*/  FADD R11, R8, 0.5 ;  /* 0x3f000000080b7421 */ /* 0x010fcc0000000000 */
[----:B------:R-:W0:Y:S01]  /*0290*/  F2I.TRUNC.NTZ R11, R11 ;  /* 0x0000000b000b7305 */ /* 0x000e22000020f100 */
[----:B-----5:R-:W-:-:S07]  /*02a0*/  FADD R8, R6, 0.5 ;  /* 0x3f00000006087421 */ /* 0x020fce0000000000 */
[----:B------:R-:W1:Y:S01]  /*02b0*/  F2I.TRUNC.NTZ R8, R8 ;  /* 0x0000000800087305 */ /* 0x000e62000020f100 */
[----:B0-----:R-:W-:-:S04]  /*02c0*/  VIADDMNMX R7, R12, 0xffffffff, R11, PT ;  /* 0xffffffff0c077846 */ /* 0x001fc8000380010b */
[----:B------:R-:W-:Y:S02]  /*02d0*/  VIMNMX R7, PT, PT, R7, R4, !PT ;  /* 0x0000000407077248 */ /* 0x000fe40007fe0100 */
[----:B------:R-:W-:-:S03]  /*02e0*/  IADD3 R4, P2, PT, R10, UR10, RZ ;  /* 0x0000000a0a047c10 */ /* 0x000fc6000ff5e0ff */
[----:B------:R-:W-:Y:S01]  /*02f0*/  IMAD R7, R7, R2, RZ ;  /* 0x0000000207077224 */ /* 0x000fe200078e02ff */
[----:B-1----:R-:W-:-:S04]  /*0300*/  VIADDMNMX R2, R5, 0xffffffff, R8, PT ;  /* 0xffffffff05027846 */ /* 0x002fc80003800108 */
[C---:B------:R-:W-:Y:S02]  /*0310*/  IADD3 R6, P1, PT, R7.reuse, UR8, RZ ;  /* 0x0000000807067c10 */ /* 0x040fe4000ff3e0ff */
[----:B------:R-:W-:Y:S02]  /*0320*/  LEA.HI.X.SX32 R5, R10, UR11, 0x1, P2 ;  /* 0x0000000b0a057c11 */ /* 0x000fe400090f0eff */
[----:B------:R-:W-:Y:S02]  /*0330*/  LEA.HI.X.SX32 R7, R7, UR9, 0x1, P1 ;  /* 0x0000000907077c11 */ /* 0x000fe400088f0eff */
[----:B------:R-:W-:Y:S01]  /*0340*/  VIMNMX R3, PT, PT, R2, R3, !PT ;  /* 0x0000000302037248 */ /* 0x000fe20007fe0100 */
[----:B------:R-:W-:Y:S06]  /*0350*/  @!P0 BRA `(.L_x_0) ;  /* 0x00000000001c8947 */ /* 0x000fec0003800000 */
[----:B------:R-:W-:-:S13]  /*0360*/  ISETP.NE.AND P0, PT, R9, 0x1, PT ;  /* 0x000000010900780c */ /* 0x000fda0003f05270 */
[----:B------:R-:W-:Y:S05]  /*0370*/  @P0 EXIT ;  /* 0x000000000000094d */ /* 0x000fea0003800000 */
[----:B------:R-:W-:-:S06]  /*0380*/  IMAD.WIDE R6, R3, 0x8, R6 ;  /* 0x0000000803067825 */ /* 0x000fcc00078e0206 */
[----:B------:R-:W2:Y:S01]  /*0390*/  LDG.E.64 R6, desc[UR4][R6.64] ;  /* 0x0000000406067981 */ /* 0x000ea2000c1e1b00 */
[----:B------:R-:W-:-:S05]  /*03a0*/  IMAD.WIDE R4, R0, 0x8, R4 ;  /* 0x0000000800047825 */ /* 0x000fca00078e0204 */
[----:B--2---:R-:W-:Y:S01]  /*03b0*/  STG.E.64 desc[UR4][R4.64], R6 ;  /* 0x0000000604007986 */ /* 0x004fe2000c101b04 */
[----:B------:R-:W-:Y:S05]  /*03c0*/  EXIT ;  /* 0x000000000000794d */ /* 0x000fea0003800000 */
.L_x_0:
[----:B------:R-:W-:-:S04]  /*03d0*/  IMAD R3, R3, 0x3, RZ ;  /* 0x0000000303037824 */ /* 0x000fc800078e02ff */
[----:B------:R-:W-:-:S05]  /*03e0*/  IMAD.WIDE R6, R3, 0x8, R6 ;  /* 0x0000000803067825 */ /* 0x000fca00078e0206 */
[----:B------:R-:W2:Y:S01]  /*03f0*/  LDG.E.64 R2, desc[UR4][R6.64] ;  /* 0x0000000406027981 */ /* 0x000ea2000c1e1b00 */
[----:B------:R-:W-:-:S04]  /*0400*/  IMAD R9, R0, 0x3, RZ ;  /* 0x0000000300097824 */ /* 0x000fc800078e02ff */
[----:B------:R-:W-:-:S05]  /*0410*/  IMAD.WIDE R4, R9, 0x8, R4 ;  /* 0x0000000809047825 */ /* 0x000fca00078e0204 */
[----:B--2---:R-:W-:Y:S04]  /*0420*/  STG.E.64 desc[UR4][R4.64], R2 ;  /* 0x0000000204007986 */ /* 0x004fe8000c101b04 */
[----:B------:R-:W2:Y:S04]  /*0430*/  LDG.E.64 R8, desc[UR4][R6.64+0x8] ;  /* 0x0000080406087981 */ /* 0x000ea8000c1e1b00 */
[----:B--2---:R-:W-:Y:S04]  /*0440*/  STG.E.64 desc[UR4][R4.64+0x8], R8 ;  /* 0x0000080804007986 */ /* 0x004fe8000c101b04 */
[----:B------:R-:W2:Y:S04]  /*0450*/  LDG.E.64 R10, desc[UR4][R6.64+0x10] ;  /* 0x00001004060a7981 */ /* 0x000ea8000c1e1b00 */
[----:B--2---:R-:W-:Y:S01]  /*0460*/  STG.E.64 desc[UR4][R4.64+0x10], R10 ;  /* 0x0000100a04007986 */ /* 0x004fe2000c101b04 */
[----:B------:R-:W-:Y:S05]  /*0470*/  EXIT ;  /* 0x000000000000794d */ /* 0x000fea0003800000 */
.L_x_1:
[----:B------:R-:W-:-:S00]  /*0480*/  BRA `(.L_x_1) ;  /* 0xfffffffc00fc7947 */ /* 0x000fc0000383ffff */
[----:B------:R-:W-:-:S00]  /*0490*/  NOP ;  /* 0x0000000000007918 */ /* 0x000fc00000000000 */
        /* <DEDUP_REMOVED lines=14> */
.L_x_10:


//--------------------- .text._Z24nppiRemap_nearest_kernelIfEvPKT_8NppiSizei8NppiRectPKfiS6_iPS0_iiii --------------------------
	.section	.text._Z24nppiRemap_nearest_kernelIfEvPKT_8NppiSizei8NppiRectPKfiS6_iPS0_iiii,"ax",@progbits
	.align	128
        .global         _Z24nppiRemap_nearest_kernelIfEvPKT_8NppiSizei8NppiRectPKfiS6_iPS0_iiii
        .type           _Z24nppiRemap_nearest_kernelIfEvPKT_8NppiSizei8NppiRectPKfiS6_iPS0_iiii,@function
        .size           _Z24nppiRemap_nearest_kernelIfEvPKT_8NppiSizei8NppiRectPKfiS6_iPS0_iiii,(.L_x_11 - _Z24nppiRemap_nearest_kernelIfEvPKT_8NppiSizei8NppiRectPKfiS6_iPS0_iiii)
        .other          _Z24nppiRemap_nearest_kernelIfEvPKT_8NppiSizei8NppiRectPKfiS6_iPS0_iiii,@"STO_CUDA_ENTRY STV_DEFAULT"
_Z24nppiRemap_nearest_kernelIfEvPKT_8NppiSizei8NppiRectPKfiS6_iPS0_iiii:
.text._Z24nppiRemap_nearest_kernelIfEvPKT_8NppiSizei8NppiRectPKfiS6_iPS0_iiii:
        /* <DEDUP_REMOVED lines=57> */
[----:B------:R-:W2:Y:S01]  /*0390*/  LDG.E R7, desc[UR4][R6.64] ;  /* 0x0000000406077981 */ /* 0x000ea2000c1e1900 */
[----:B------:R-:W-:-:S05]  /*03a0*/  IMAD.WIDE R4, R0, 0x4, R4 ;  /* 0x0000000400047825 */ /* 0x000fca00078e0204 */
[----:B--2---:R-:W-:Y:S01]  /*03b0*/  STG.E desc[UR4][R4.64], R7 ;  /* 0x0000000704007986 */ /* 0x004fe2000c101904 */
[----:B------:R-:W-:Y:S05]  /*03c0*/  EXIT ;  /* 0x000000000000794d */ /* 0x000fea0003800000 */
.L_x_2:
[----:B------:R-:W-:-:S04]  /*03d0*/  IMAD R3, R3, 0x3, RZ ;  /* 0x0000000303037824 */ /* 0x000fc800078e02ff */
[----:B------:R-:W-:-:S05]  /*03e0*/  IMAD.WIDE R6, R3, 0x4, R6 ;  /* 0x0000000403067825 */ /* 0x000fca00078e0206 */
[----:B------:R-:W2:Y:S01]  /*03f0*/  LDG.E R9, desc[UR4][R6.64] ;  /* 0x0000000406097981 */ /* 0x000ea2000c1e1900 */
[----:B------:R-:W-:-:S04]  /*0400*/  IMAD R3, R0, 0x3, RZ ;  /* 0x0000000300037824 */ /* 0x000fc800078e02ff */
[----:B------:R-:W-:-:S05]  /*0410*/  IMAD.WIDE R4, R3, 0x4, R4 ;  /* 0x0000000403047825 */ /* 0x000fca00078e0204 */
[----:B--2---:R-:W-:Y:S04]  /*0420*/  STG.E desc[UR4][R4.64], R9 ;  /* 0x0000000904007986 */ /* 0x004fe8000c101904 */
[----:B------:R-:W2:Y:S04]  /*0430*/  LDG.E R3, desc[UR4][R6.64+0x4] ;  /* 0x0000040406037981 */ /* 0x000ea8000c1e1900 */
[----:B--2---:R-:W-:Y:S04]  /*0440*/  STG.E desc[UR4][R4.64+0x4], R3 ;  /* 0x0000040304007986 */ /* 0x004fe8000c101904 */
[----:B------:R-:W2:Y:S04]  /*0450*/  LDG.E R11, desc[UR4][R6.64+0x8] ;  /* 0x00000804060b7981 */ /* 0x000ea8000c1e1900 */
[----:B--2---:R-:W-:Y:S01]  /*0460*/  STG.E desc[UR4][R4.64+0x8], R11 ;  /* 0x0000080b04007986 */ /* 0x004fe2000c101904 */
[----:B------:R-:W-:Y:S05]  /*0470*/  EXIT ;  /* 0x000000000000794d */ /* 0x000fea0003800000 */
.L_x_3:
        /* <DEDUP_REMOVED lines=16> */
.L_x_11:


//--------------------- .text._Z24nppiRemap_nearest_kernelIsEvPKT_8NppiSizei8NppiRectPKfiS6_iPS0_iiii --------------------------
	.section	.text._Z24nppiRemap_nearest_kernelIsEvPKT_8NppiSizei8NppiRectPKfiS6_iPS0_iiii,"ax",@progbits
	.align	128
        .global         _Z24nppiRemap_nearest_kernelIsEvPKT_8NppiSizei8NppiRectPKfiS6_iPS0_iiii
        .type           _Z24nppiRemap_nearest_kernelIsEvPKT_8NppiSizei8NppiRectPKfiS6_iPS0_iiii,@function
        .size           _Z24nppiRemap_nearest_kernelIsEvPKT_8NppiSizei8NppiRectPKfiS6_iPS0_iiii,(.L_x_12 - _Z24nppiRemap_nearest_kernelIsEvPKT_8NppiSizei8NppiRectPKfiS6_iPS0_iiii)
        .other          _Z24nppiRemap_nearest_kernelIsEvPKT_8NppiSizei8NppiRectPKfiS6_iPS0_iiii,@"STO_CUDA_ENTRY STV_DEFAULT"
_Z24nppiRemap_nearest_kernelIsEvPKT_8NppiSizei8NppiRectPKfiS6_iPS0_iiii:
.text._Z24nppiRemap_nearest_kernelIsEvPKT_8NppiSizei8NppiRectPKfiS6_iPS0_iiii:
        /* <DEDUP_REMOVED lines=57> */
[----:B------:R-:W2:Y:S01]  /*0390*/  LDG.E.U16 R7, desc[UR4][R6.64] ;  /* 0x0000000406077981 */ /* 0x000ea2000c1e1500 */
[----:B------:R-:W-:-:S05]  /*03a0*/  IMAD.WIDE R4, R0, 0x2, R4 ;  /* 0x0000000200047825 */ /* 0x000fca00078e0204 */
[----:B--2---:R-:W-:Y:S01]  /*03b0*/  STG.E.U16 desc[UR4][R4.64], R7 ;  /* 0x0000000704007986 */ /* 0x004fe2000c101504 */
[----:B------:R-:W-:Y:S05]  /*03c0*/  EXIT ;  /* 0x000000000000794d */ /* 0x000fea0003800000 */
.L_x_4:
[----:B------:R-:W-:-:S04]  /*03d0*/  IMAD R3, R3, 0x3, RZ ;  /* 0x0000000303037824 */ /* 0x000fc800078e02ff */
[----:B------:R-:W-:-:S05]  /*03e0*/  IMAD.WIDE R6, R3, 0x2, R6 ;  /* 0x0000000203067825 */ /* 0x000fca00078e0206 */
[----:B------:R-:W2:Y:S01]  /*03f0*/  LDG.E.U16 R9, desc[UR4][R6.64] ;  /* 0x0000000406097981 */ /* 0x000ea2000c1e1500 */
[----:B------:R-:W-:-:S04]  /*0400*/  IMAD R3, R0, 0x3, RZ ;  /* 0x0000000300037824 */ /* 0x000fc800078e02ff */
[----:B------:R-:W-:-:S05]  /*0410*/  IMAD.WIDE R4, R3, 0x2, R4 ;  /* 0x0000000203047825 */ /* 0x000fca00078e0204 */
[----:B--2---:R-:W-:Y:S04]  /*0420*/  STG.E.U16 desc[UR4][R4.64], R9 ;  /* 0x0000000904007986 */ /* 0x004fe8000c101504 */
[----:B------:R-:W2:Y:S04]  /*0430*/  LDG.E.U16 R3, desc[UR4][R6.64+0x2] ;  /* 0x0000020406037981 */ /* 0x000ea8000c1e1500 */
[----:B--2---:R-:W-:Y:S04]  /*0440*/  STG.E.U16 desc[UR4][R4.64+0x2], R3 ;  /* 0x0000020304007986 */ /* 0x004fe8000c101504 */
[----:B------:R-:W2:Y:S04]  /*0450*/  LDG.E.U16 R11, desc[UR4][R6.64+0x4] ;  /* 0x00000404060b7981 */ /* 0x000ea8000c1e1500 */
[----:B--2---:R-:W-:Y:S01]  /*0460*/  STG.E.U16 desc[UR4][R4.64+0x4], R11 ;  /* 0x0000040b04007986 */ /* 0x004fe2000c101504 */
[----:B------:R-:W-:Y:S05]  /*0470*/  EXIT ;  /* 0x000000000000794d */ /* 0x000fea0003800000 */
.L_x_5:
        /* <DEDUP_REMOVED lines=16> */
.L_x_12:


//--------------------- .text._Z24nppiRemap_nearest_kernelItEvPKT_8NppiSizei8NppiRectPKfiS6_iPS0_iiii --------------------------
	.section	.text._Z24nppiRemap_nearest_kernelItEvPKT_8NppiSizei8NppiRectPKfiS6_iPS0_iiii,"ax",@progbits
	.align	128
        .global         _Z24nppiRemap_nearest_kernelItEvPKT_8NppiSizei8NppiRectPKfiS6_iPS0_iiii
        .type           _Z24nppiRemap_nearest_kernelItEvPKT_8NppiSizei8NppiRectPKfiS6_iPS0_iiii,@function
        .size           _Z24nppiRemap_nearest_kernelItEvPKT_8NppiSizei8NppiRectPKfiS6_iPS0_iiii,(.L_x_13 - _Z24nppiRemap_nearest_kernelItEvPKT_8NppiSizei8NppiRectPKfiS6_iPS0_iiii)
        .other          _Z24nppiRemap_nearest_kernelItEvPKT_8NppiSizei8NppiRectPKfiS6_iPS0_iiii,@"STO_CUDA_ENTRY STV_DEFAULT"
_Z24nppiRemap_nearest_kernelItEvPKT_8NppiSizei8NppiRectPKfiS6_iPS0_iiii:
.text._Z24nppiRemap_nearest_kernelItEvPKT_8NppiSizei8NppiRectPKfiS6_iPS0_iiii:
        /* <DEDUP_REMOVED lines=61> */
.L_x_6:
        /* <DEDUP_REMOVED lines=11> */
.L_x_7:
        /* <DEDUP_REMOVED lines=16> */
.L_x_13:


//--------------------- .text._Z24nppiRemap_nearest_kernelIhEvPKT_8NppiSizei8NppiRectPKfiS6_iPS0_iiii --------------------------
	.section	.text._Z24nppiRemap_nearest_kernelIhEvPKT_8NppiSizei8NppiRectPKfiS6_iPS0_iiii,"ax",@progbits
	.align	128
        .global         _Z24nppiRemap_nearest_kernelIhEvPKT_8NppiSizei8NppiRectPKfiS6_iPS0_iiii
        .type           _Z24nppiRemap_nearest_kernelIhEvPKT_8NppiSizei8NppiRectPKfiS6_iPS0_iiii,@function
        .size           _Z24nppiRemap_nearest_kernelIhEvPKT_8NppiSizei8NppiRectPKfiS6_iPS0_iiii,(.L_x_14 - _Z24nppiRemap_nearest_kernelIhEvPKT_8NppiSizei8NppiRectPKfiS6_iPS0_iiii)
        .other          _Z24nppiRemap_nearest_kernelIhEvPKT_8NppiSizei8NppiRectPKfiS6_iPS0_iiii,@"STO_CUDA_ENTRY STV_DEFAULT"
_Z24nppiRemap_nearest_kernelIhEvPKT_8NppiSizei8NppiRectPKfiS6_iPS0_iiii:
.text._Z24nppiRemap_nearest_kernelIhEvPKT_8NppiSizei8NppiRectPKfiS6_iPS0_iiii:
        /* <DEDUP_REMOVED lines=17> */
[----:B------:R-:W3:Y:S06]  /*0110*/  LDCU UR6, c[0x0][0x3b0] ;  /* 0x00007600ff0677ac */ /* 0x000eec0008000800 */
[----:B------:R-:W4:Y:S01]  /*0120*/  LDC R12, c[0x0][0x3dc] ;  /* 0x0000f700ff0c7b82 */ /* 0x000f220000000800 */
[----:B------:R-:W5:Y:S01]  /*0130*/  LDCU.64 UR8, c[0x0][0x3a8] ;  /* 0x00007500ff0877ac */ /* 0x000f620008000a00 */
[----:B------:R-:W4:Y:S01]  /*0140*/  LDCU UR7, c[0x0][0x3d0] ;  /* 0x00007a00ff0777ac */ /* 0x000f220008000800 */
[----:B0-----:R-:W-:Y:S01]  /*0150*/  IMAD R2, R8, UR4, RZ ;  /* 0x0000000408027c24 */ /* 0x001fe2000f8e02ff */
[----:B------:R-:W0:Y:S04]  /*0160*/  LDCU.64 UR4, c[0x0][0x358] ;  /* 0x00006b00ff0477ac */ /* 0x000e280008000a00 */
[----:B--2---:R-:W-:-:S04]  /*0170*/  IADD3 R6, P0, PT, R2, UR10, RZ ;  /* 0x0000000a02067c10 */ /* 0x004fc8000ff1e0ff */
[----:B------:R-:W-:Y:S01]  /*0180*/  LEA.HI.X.SX32 R7, R2, UR11, 0x1, P0 ;  /* 0x0000000b02077c11 */ /* 0x000fe200080f0eff */
[----:B---3--:R-:W-:Y:S01]  /*0190*/  IMAD R2, R8, UR6, RZ ;  /* 0x0000000608027c24 */ /* 0x008fe2000f8e02ff */
[----:B------:R-:W1:Y:S01]  /*01a0*/  LDCU UR6, c[0x0][0x3a0] ;  /* 0x00007400ff0677ac */ /* 0x000e620008000800 */
[----:B------:R-:W-:-:S03]  /*01b0*/  IMAD.WIDE R6, R0, 0x4, R6 ;  /* 0x0000000400067825 */ /* 0x000fc600078e0206 */
[C---:B-----5:R-:W-:Y:S01]  /*01c0*/  IADD3 R4, P0, PT, R2.reuse, UR8, RZ ;  /* 0x0000000802047c10 */ /* 0x060fe2000ff1e0ff */
[----:B------:R-:W2:Y:S02]  /*01d0*/  LDCU.64 UR10, c[0x0][0x3c8] ;  /* 0x00007900ff0a77ac */ /* 0x000ea40008000a00 */
[----:B0-----:R-:W3:Y:S01]  /*01e0*/  LDG.E R6, desc[UR4][R6.64] ;  /* 0x0000000406067981 */ /* 0x001ee2000c1e1900 */
[----:B------:R-:W-:Y:S01]  /*01f0*/  LEA.HI.X.SX32 R5, R2, UR9, 0x1, P0 ;  /* 0x0000000902057c11 */ /* 0x000fe200080f0eff */
[----:B------:R-:W0:Y:S01]  /*0200*/  LDCU.64 UR8, c[0x0][0x380] ;  /* 0x00007000ff0877ac */ /* 0x000e220008000a00 */
[----:B------:R-:W5:Y:S01]  /*0210*/  LDC.64 R2, c[0x0][0x390] ;  /* 0x0000e400ff027b82 */ /* 0x000f620000000a00 */
[----:B------:R-:W-:-:S06]  /*0220*/  IMAD.WIDE R4, R0, 0x4, R4 ;  /* 0x0000000400047825 */ /* 0x000fcc00078e0204 */
[----:B------:R-:W2:Y:S01]  /*0230*/  LDG.E R4, desc[UR4][R4.64] ;  /* 0x0000000404047981 */ /* 0x000ea2000c1e1900 */
[----:B----4-:R-:W-:Y:S01]  /*0240*/  ISETP.NE.AND P0, PT, R12, 0x3, PT ;  /* 0x000000030c00780c */ /* 0x010fe20003f05270 */
[----:B------:R-:W-:Y:S02]  /*0250*/  IMAD R8, R8, UR7, RZ ;  /* 0x0000000708087c24 */ /* 0x000fe4000f8e02ff */
[----:B---3--:R-:W-:-:S06]  /*0260*/  FADD R9, R6, 0.5 ;  /* 0x3f00000006097421 */ /* 0x008fcc0000000000 */
[----:B------:R-:W3:Y:S01]  /*0270*/  F2I.TRUNC.NTZ R9, R9 ;  /* 0x0000000900097305 */ /* 0x000ee2000020f100 */
[----:B--2---:R-:W-:Y:S01]  /*0280*/  FADD R6, R4, 0.5 ;  /* 0x3f00000004067421 */ /* 0x004fe20000000000 */
[----:B-1----:R-:W-:-:S06]  /*0290*/  VIADD R4, R10, UR6 ;  /* 0x000000060a047c36 */ /* 0x002fcc0008000000 */
[----:B------:R-:W1:Y:S01]  /*02a0*/  F2I.TRUNC.NTZ R6, R6 ;  /* 0x0000000600067305 */ /* 0x000e62000020f100 */
[----:B---3--:R-:W-:-:S04]  /*02b0*/  VIADDMNMX R5, R4, 0xffffffff, R9, PT ;  /* 0xffffffff04057846 */ /* 0x008fc80003800109 */
[----:B------:R-:W-:Y:S01]  /*02c0*/  VIMNMX R7, PT, PT, R5, R10, !PT ;  /* 0x0000000a05077248 */ /* 0x000fe20007fe0100 */
[----:B-----5:R-:W-:-:S04]  /*02d0*/  IMAD.IADD R5, R11, 0x1, R3 ;  /* 0x000000010b057824 */ /* 0x020fc800078e0203 */
[----:B------:R-:W-:Y:S01]  /*02e0*/  IMAD R7, R7, R2, RZ ;  /* 0x0000000207077224 */ /* 0x000fe200078e02ff */
[----:B-1----:R-:W-:Y:S02]  /*02f0*/  VIADDMNMX R2, R5, 0xffffffff, R6, PT ;  /* 0xffffffff05027846 */ /* 0x002fe40003800106 */
[C---:B------:R-:W-:Y:S02]  /*0300*/  IADD3 R5, P2, PT, R8.reuse, UR10, RZ ;  /* 0x0000000a08057c10 */ /* 0x040fe4000ff5e0ff */
[C---:B0-----:R-:W-:Y:S02]  /*0310*/  IADD3 R4, P1, PT, R7.reuse, UR8, RZ ;  /* 0x0000000807047c10 */ /* 0x041fe4000ff3e0ff */
[----:B------:R-:W-:Y:S02]  /*0320*/  LEA.HI.X.SX32 R9, R8, UR11, 0x1, P2 ;  /* 0x0000000b08097c11 */ /* 0x000fe400090f0eff */
[----:B------:R-:W-:Y:S02]  /*0330*/  LEA.HI.X.SX32 R6, R7, UR9, 0x1, P1 ;  /* 0x0000000907067c11 */ /* 0x000fe400088f0eff */
[----:B------:R-:W-:Y:S01]  /*0340*/  VIMNMX R3, PT, PT, R2, R3, !PT ;  /* 0x0000000302037248 */ /* 0x000fe20007fe0100 */
[----:B------:R-:W-:Y:S06]  /*0350*/  @!P0 BRA `(.L_x_8) ;  /* 0x0000000000248947 */ /* 0x000fec0003800000 */
[----:B------:R-:W-:-:S13]  /*0360*/  ISETP.NE.AND P0, PT, R12, 0x1, PT ;  /* 0x000000010c00780c */ /* 0x000fda0003f05270 */
[----:B------:R-:W-:Y:S05]  /*0370*/  @P0 EXIT ;  /* 0x000000000000094d */ /* 0x000fea0003800000 */
[----:B------:R-:W-:-:S04]  /*0380*/  IADD3 R2, P0, PT, R3, R4, RZ ;  /* 0x0000000403027210 */ /* 0x000fc80007f1e0ff */
[----:B------:R-:W-:-:S06]  /*0390*/  LEA.HI.X.SX32 R3, R3, R6, 0x1, P0 ;  /* 0x0000000603037211 */ /* 0x000fcc00000f0eff */
[----:B------:R-:W2:Y:S01]  /*03a0*/  LDG.E.U8 R3, desc[UR4][R2.64] ;  /* 0x0000000402037981 */ /* 0x000ea2000c1e1100 */
[----:B------:R-:W-:-:S04]  /*03b0*/  IADD3 R4, P0, PT, R0, R5, RZ ;  /* 0x0000000500047210 */ /* 0x000fc80007f1e0ff */
[----:B------:R-:W-:-:S05]  /*03c0*/  LEA.HI.X.SX32 R5, R0, R9, 0x1, P0 ;  /* 0x0000000900057211 */ /* 0x000fca00000f0eff */
[----:B--2---:R-:W-:Y:S01]  /*03d0*/  STG.E.U8 desc[UR4][R4.64], R3 ;  /* 0x0000000304007986 */ /* 0x004fe2000c101104 */
[----:B------:R-:W-:Y:S05]  /*03e0*/  EXIT ;  /* 0x000000000000794d */ /* 0x000fea0003800000 */
.L_x_8:
[----:B------:R-:W-:-:S05]  /*03f0*/  IMAD R3, R3, 0x3, RZ ;  /* 0x0000000303037824 */ /* 0x000fca00078e02ff */
[----:B------:R-:W-:-:S04]  /*0400*/  IADD3 R2, P0, PT, R3, R4, RZ ;  /* 0x0000000403027210 */ /* 0x000fc80007f1e0ff */
[----:B------:R-:W-:-:S05]  /*0410*/  LEA.HI.X.SX32 R3, R3, R6, 0x1, P0 ;  /* 0x0000000603037211 */ /* 0x000fca00000f0eff */
[----:B------:R-:W2:Y:S01]  /*0420*/  LDG.E.U8 R7, desc[UR4][R2.64] ;  /* 0x0000000402077981 */ /* 0x000ea2000c1e1100 */
[----:B------:R-:W-:-:S05]  /*0430*/  IMAD R0, R0, 0x3, RZ ;  /* 0x0000000300007824 */ /* 0x000fca00078e02ff */
[----:B------:R-:W-:-:S04]  /*0440*/  IADD3 R4, P0, PT, R0, R5, RZ ;  /* 0x0000000500047210 */ /* 0x000fc80007f1e0ff */
[----:B------:R-:W-:-:S05]  /*0450*/  LEA.HI.X.SX32 R5, R0, R9, 0x1, P0 ;  /* 0x0000000900057211 */ /* 0x000fca00000f0eff */
[----:B--2---:R-:W-:Y:S04]  /*0460*/  STG.E.U8 desc[UR4][R4.64], R7 ;  /* 0x0000000704007986 */ /* 0x004fe8000c101104 */
[----:B------:R-:W2:Y:S04]  /*0470*/  LDG.E.U8 R9, desc[UR4][R2.64+0x1] ;  /* 0x0000010402097981 */ /* 0x000ea8000c1e1100 */
[----:B--2---:R-:W-:Y:S04]  /*0480*/  STG.E.U8 desc[UR4][R4.64+0x1], R9 ;  /* 0x0000010904007986 */ /* 0x004fe8000c101104 */
[----:B------:R-:W2:Y:S04]  /*0490*/  LDG.E.U8 R11, desc[UR4][R2.64+0x2] ;  /* 0x00000204020b7981 */ /* 0x000ea8000c1e1100 */
[----:B--2---:R-:W-:Y:S01]  /*04a0*/  STG.E.U8 desc[UR4][R4.64+0x2], R11 ;  /* 0x0000020b04007986 */ /* 0x004fe2000c101104 */
[----:B------:R-:W-:Y:S05]  /*04b0*/  EXIT ;  /* 0x000000000000794d */ /* 0x000fea0003800000 */
.L_x_9:
        /* <DEDUP_REMOVED lines=12> */
.L_x_14:


//--------------------- .nv.shared.reserved.0     --------------------------
	.section	.nv.shared.reserved.0,"aw",@nobits
	.weak		__nv_reservedSMEM_offset_0_alias
	.size		__nv_reservedSMEM_offset_0_alias, 0, 64
	.other		__nv_reservedSMEM_offset_0_alias,@"STO_CUDA_RESERVED_SHARED STV_DEFAULT"
__nv_reservedSMEM_offset_0_alias:
	.zero		0
	.zero		64


//--------------------- .nv.constant0._Z24nppiRemap_nearest_kernelIdEvPKT_8NppiSizei8NppiRectPKfiS6_iPS0_iiii --------------------------
	.section	.nv.constant0._Z24nppiRemap_nearest_kernelIdEvPKT_8NppiSizei8NppiRectPKfiS6_iPS0_iiii,"a",@progbits
	.sectionflags	@""
	.align	4
.nv.constant0._Z24nppiRemap_nearest_kernelIdEvPKT_8NppiSizei8NppiRectPKfiS6_iPS0_iiii:
	.zero		992


//--------------------- .nv.constant0._Z24nppiRemap_nearest_kernelIfEvPKT_8NppiSizei8NppiRectPKfiS6_iPS0_iiii --------------------------
	.section	.nv.constant0._Z24nppiRemap_nearest_kernelIfEvPKT_8NppiSizei8NppiRectPKfiS6_iPS0_iiii,"a",@progbits
	.sectionflags	@""
	.align	4
.nv.constant0._Z24nppiRemap_nearest_kernelIfEvPKT_8NppiSizei8NppiRectPKfiS6_iPS0_iiii:
	.zero		992


//--------------------- .nv.constant0._Z24nppiRemap_nearest_kernelIsEvPKT_8NppiSizei8NppiRectPKfiS6_iPS0_iiii --------------------------
	.section	.nv.constant0._Z24nppiRemap_nearest_kernelIsEvPKT_8NppiSizei8NppiRectPKfiS6_iPS0_iiii,"a",@progbits
	.sectionflags	@""
	.align	4
.nv.constant0._Z24nppiRemap_nearest_kernelIsEvPKT_8NppiSizei8NppiRectPKfiS6_iPS0_iiii:
	.zero		992


//--------------------- .nv.constant0._Z24nppiRemap_nearest_kernelItEvPKT_8NppiSizei8NppiRectPKfiS6_iPS0_iiii --------------------------
	.section	.nv.constant0._Z24nppiRemap_nearest_kernelItEvPKT_8NppiSizei8NppiRectPKfiS6_iPS0_iiii,"a",@progbits
	.sectionflags	@""
	.align	4
.nv.constant0._Z24nppiRemap_nearest_kernelItEvPKT_8NppiSizei8NppiRectPKfiS6_iPS0_iiii:
	.zero		992


//--------------------- .nv.constant0._Z24nppiRemap_nearest_kernelIhEvPKT_8NppiSizei8NppiRectPKfiS6_iPS0_iiii --------------------------
	.section	.nv.constant0._Z24nppiRemap_nearest_kernelIhEvPKT_8NppiSizei8NppiRectPKfiS6_iPS0_iiii,"a",@progbits
	.sectionflags	@""
	.align	4
.nv.constant0._Z24nppiRemap_nearest_kernelIhEvPKT_8NppiSizei8NppiRectPKfiS6_iPS0_iiii:
	.zero		992


//--------------------- SYMBOLS --------------------------

	.type		.nv.reservedSmem.offset0,@object
	.size		.nv.reservedSmem.offset0,0x4
